def attn_fwd(
    Q,
    K,
    V,
    Out,
    Lse,
    sm_scale,
    stride_qz,
    stride_qh,
    stride_qm,
    stride_qk,
    stride_kz,
    stride_kh,
    stride_kn,
    stride_kk,
    stride_vz,
    stride_vh,
    stride_vn,
    stride_vk,
    stride_oz,
    stride_oh,
    stride_om,
    stride_ok,
    seqlen_q,
    seqlen_k,
    BLOCK_M: tl.constexpr,
    BLOCK_N: tl.constexpr,
    HEAD_DIM: tl.constexpr,
    CAUSAL: tl.constexpr,
):
    start_m = tl.program_id(0)
    off_hz = tl.program_id(1)
    q_off = off_hz * stride_qh
    k_off = off_hz * stride_kh
    v_off = off_hz * stride_vh
    offs_m = start_m * BLOCK_M + tl.arange(0, BLOCK_M)
    offs_d = tl.arange(0, HEAD_DIM)
    offs_n = tl.arange(0, BLOCK_N)
    q_ptrs = Q + q_off + offs_m[:, None] * stride_qm + offs_d[None, :] * stride_qk
    k_ptrs = K + k_off + offs_d[:, None] * stride_kk + offs_n[None, :] * stride_kn
    v_ptrs = V + v_off + offs_n[:, None] * stride_vn + offs_d[None, :] * stride_vk
    m_i = tl.full([BLOCK_M], float("-inf"), dtype=tl.float32)
    l_i = tl.zeros([BLOCK_M], dtype=tl.float32) + 1.0
    acc = tl.zeros([BLOCK_M, HEAD_DIM], dtype=tl.float32)
    q = tl.load(q_ptrs)
    acc, l_i, m_i = _attn_fwd_inner(
        acc,
        l_i,
        m_i,
        q,
        k_ptrs,
        v_ptrs,
        sm_scale,
        stride_kn,
        stride_vn,
        start_m,
        seqlen_k,
        BLOCK_M,
        BLOCK_N,
        HEAD_DIM,
        CAUSAL,
    )
    acc = acc / l_i[:, None]
    lse = m_i + tl.math.log2(l_i) / 1.4426950408889634
    o_ptrs = (
        Out
        + off_hz * stride_oh
        + offs_m[:, None] * stride_om
        + offs_d[None, :] * stride_ok
    )
    tl.store(o_ptrs, acc.to(Out.dtype.element_ty))
    tl.store(Lse + off_hz * seqlen_q + offs_m, lse)

# config = {"BLOCK_M": 32, "BLOCK_N": 32, "HEAD_DIM": 64, "arch": "sm_90", "causal": true, "dtype": "fp8e4m3", "num_stages": 3, "num_warps": 4}
# arch = sm_90


// ===== COMPILED SASS (sm_90a) =====

	.target	sm_90a

	.elftype	@"ET_EXEC"


//--------------------- .note.nv.tkinfo           --------------------------
	.section	.note.nv.tkinfo,"",@"SHT_NOTE"
	.sectionflags	@"SHF_NOTE_NV_TKINFO"
	.tkinfo
        /*0018*/ 	.word	0x00000002
        /*0030*/ 	.string	""
        /*0030*/ 	.string	"ptxas"
        /*0030*/ 	.string	"Cuda compilation tools, release 13.0, V13.0.88"
        /*0030*/ 	.string	"Build cuda_13.0.r13.0/compiler.36424714_0"
        /*0030*/ 	.string	"-v  -suppress-debug-info  -lineinfo  -arch sm_90a "



//--------------------- .note.nv.cuinfo           --------------------------
	.section	.note.nv.cuinfo,"",@"SHT_NOTE"
	.sectionflags	@"SHF_NOTE_NV_CUINFO"
        /*0018*/ 	.short	0x0002
        /*001a*/ 	.short	0x005a
        /*001c*/ 	.short	0x0082
	.zero		2


//--------------------- .nv.info                  --------------------------
	.section	.nv.info,"",@"SHT_CUDA_INFO"
	.align	4


	//----- nvinfo : EIATTR_REGCOUNT
	.align		4
        /*0000*/ 	.byte	0x04, 0x2f
        /*0002*/ 	.short	(.L_2 - .L_1)
	.align		4
.L_1:
        /*0004*/ 	.word	index@(attn_fwd)
        /*0008*/ 	.word	0x000000a4


	//----- nvinfo : EIATTR_FRAME_SIZE
	.align		4
.L_2:
        /*000c*/ 	.byte	0x04, 0x11
        /*000e*/ 	.short	(.L_4 - .L_3)
	.align		4
.L_3:
        /*0010*/ 	.word	index@(attn_fwd)
        /*0014*/ 	.word	0x00000000


	//----- nvinfo : EIATTR_MIN_STACK_SIZE
	.align		4
.L_4:
        /*0018*/ 	.byte	0x04, 0x12
        /*001a*/ 	.short	(.L_6 - .L_5)
	.align		4
.L_5:
        /*001c*/ 	.word	index@(attn_fwd)
        /*0020*/ 	.word	0x00000000
.L_6:


//--------------------- .nv.compat                --------------------------
	.section	.nv.compat,"",@"SHT_CUDA_COMPAT_INFO"
	.align	4
        /*0000*/ 	.byte	0x02, 0x09, 0x01, 0x00, 0x02, 0x02, 0x02, 0x00, 0x02, 0x05, 0x05, 0x00, 0x03, 0x07, 0x01, 0x01
        /*0010*/ 	.byte	0x02, 0x03, 0x00, 0x00, 0x02, 0x06, 0x01, 0x00, 0x04, 0x0b, 0x08, 0x00, 0x00, 0x00, 0x00, 0x00
        /*0020*/ 	.byte	0x00, 0x00, 0x00, 0x00


//--------------------- .nv.info.attn_fwd         --------------------------
	.section	.nv.info.attn_fwd,"",@"SHT_CUDA_INFO"
	.sectionflags	@""
	.align	4


	//----- nvinfo : EIATTR_CUDA_API_VERSION
	.align		4
        /*0000*/ 	.byte	0x04, 0x37
        /*0002*/ 	.short	(.L_8 - .L_7)
.L_7:
        /*0004*/ 	.word	0x00000082


	//----- nvinfo : EIATTR_KPARAM_INFO
	.align		4
.L_8:
        /*0008*/ 	.byte	0x04, 0x17
        /*000a*/ 	.short	(.L_10 - .L_9)
.L_9:
        /*000c*/ 	.word	0x00000000
        /*0010*/ 	.short	0x0019
        /*0012*/ 	.short	0x0080
        /*0014*/ 	.byte	0x00, 0xf4, 0x21, 0x00


	//----- nvinfo : EIATTR_KPARAM_INFO
	.align		4
.L_10:
        /*0018*/ 	.byte	0x04, 0x17
        /*001a*/ 	.short	(.L_12 - .L_11)
.L_11:
        /*001c*/ 	.word	0x00000000
        /*0020*/ 	.short	0x0018
        /*0022*/ 	.short	0x0078
        /*0024*/ 	.byte	0x00, 0xf4, 0x21, 0x00


	//----- nvinfo : EIATTR_KPARAM_INFO
	.align		4
.L_12:
        /*0028*/ 	.byte	0x04, 0x17
        /*002a*/ 	.short	(.L_14 - .L_13)
.L_13:
        /*002c*/ 	.word	0x00000000
        /*0030*/ 	.short	0x0017
        /*0032*/ 	.short	0x0070
        /*0034*/ 	.byte	0x00, 0xf0, 0x11, 0x00


	//----- nvinfo : EIATTR_KPARAM_INFO
	.align		4
.L_14:
        /*0038*/ 	.byte	0x04, 0x17
        /*003a*/ 	.short	(.L_16 - .L_15)
.L_15:
        /*003c*/ 	.word	0x00000000
        /*0040*/ 	.short	0x0016
        /*0042*/ 	.short	0x006c
        /*0044*/ 	.byte	0x00, 0xf0, 0x11, 0x00


	//----- nvinfo : EIATTR_KPARAM_INFO
	.align		4
.L_16:
        /*0048*/ 	.byte	0x04, 0x17
        /*004a*/ 	.short	(.L_18 - .L_17)
.L_17:
        /*004c*/ 	.word	0x00000000
        /*0050*/ 	.short	0x0015
        /*0052*/ 	.short	0x0068
        /*0054*/ 	.byte	0x00, 0xf0, 0x11, 0x00


	//----- nvinfo : EIATTR_KPARAM_INFO
	.align		4
.L_18:
        /*0058*/ 	.byte	0x04, 0x17
        /*005a*/ 	.short	(.L_20 - .L_19)
.L_19:
        /*005c*/ 	.word	0x00000000
        /*0060*/ 	.short	0x0014
        /*0062*/ 	.short	0x0064
        /*0064*/ 	.byte	0x00, 0xf0, 0x11, 0x00


	//----- nvinfo : EIATTR_KPARAM_INFO
	.align		4
.L_20:
        /*0068*/ 	.byte	0x04, 0x17
        /*006a*/ 	.short	(.L_22 - .L_21)
.L_21:
        /*006c*/ 	.word	0x00000000
        /*0070*/ 	.short	0x0013
        /*0072*/ 	.short	0x0060
        /*0074*/ 	.byte	0x00, 0xf0, 0x11, 0x00


	//----- nvinfo : EIATTR_KPARAM_INFO
	.align		4
.L_22:
        /*0078*/ 	.byte	0x04, 0x17
        /*007a*/ 	.short	(.L_24 - .L_23)
.L_23:
        /*007c*/ 	.word	0x00000000
        /*0080*/ 	.short	0x0012
        /*0082*/ 	.short	0x005c
        /*0084*/ 	.byte	0x00, 0xf0, 0x11, 0x00


	//----- nvinfo : EIATTR_KPARAM_INFO
	.align		4
.L_24:
        /*0088*/ 	.byte	0x04, 0x17
        /*008a*/ 	.short	(.L_26 - .L_25)
.L_25:
        /*008c*/ 	.word	0x00000000
        /*0090*/ 	.short	0x0011
        /*0092*/ 	.short	0x0058
        /*0094*/ 	.byte	0x00, 0xf0, 0x11, 0x00


	//----- nvinfo : EIATTR_KPARAM_INFO
	.align		4
.L_26:
        /*0098*/ 	.byte	0x04, 0x17
        /*009a*/ 	.short	(.L_28 - .L_27)
.L_27:
        /*009c*/ 	.word	0x00000000
        /*00a0*/ 	.short	0x0010
        /*00a2*/ 	.short	0x0054
        /*00a4*/ 	.byte	0x00, 0xf0, 0x11, 0x00


	//----- nvinfo : EIATTR_KPARAM_INFO
	.align		4
.L_28:
        /*00a8*/ 	.byte	0x04, 0x17
        /*00aa*/ 	.short	(.L_30 - .L_29)
.L_29:
        /*00ac*/ 	.word	0x00000000
        /*00b0*/ 	.short	0x000f
        /*00b2*/ 	.short	0x0050
        /*00b4*/ 	.byte	0x00, 0xf0, 0x11, 0x00


	//----- nvinfo : EIATTR_KPARAM_INFO
	.align		4
.L_30:
        /*00b8*/ 	.byte	0x04, 0x17
        /*00ba*/ 	.short	(.L_32 - .L_31)
.L_31:
        /*00bc*/ 	.word	0x00000000
        /*00c0*/ 	.short	0x000e
        /*00c2*/ 	.short	0x004c
        /*00c4*/ 	.byte	0x00, 0xf0, 0x11, 0x00


	//----- nvinfo : EIATTR_KPARAM_INFO
	.align		4
.L_32:
        /*00c8*/ 	.byte	0x04, 0x17
        /*00ca*/ 	.short	(.L_34 - .L_33)
.L_33:
        /*00cc*/ 	.word	0x00000000
        /*00d0*/ 	.short	0x000d
        /*00d2*/ 	.short	0x0048
        /*00d4*/ 	.byte	0x00, 0xf0, 0x11, 0x00


	//----- nvinfo : EIATTR_KPARAM_INFO
	.align		4
.L_34:
        /*00d8*/ 	.byte	0x04, 0x17
        /*00da*/ 	.short	(.L_36 - .L_35)
.L_35:
        /*00dc*/ 	.word	0x00000000
        /*00e0*/ 	.short	0x000c
        /*00e2*/ 	.short	0x0044
        /*00e4*/ 	.byte	0x00, 0xf0, 0x11, 0x00


	//----- nvinfo : EIATTR_KPARAM_INFO
	.align		4
.L_36:
        /*00e8*/ 	.byte	0x04, 0x17
        /*00ea*/ 	.short	(.L_38 - .L_37)
.L_37:
        /*00ec*/ 	.word	0x00000000
        /*00f0*/ 	.short	0x000b
        /*00f2*/ 	.short	0x0040
        /*00f4*/ 	.byte	0x00, 0xf0, 0x11, 0x00


	//----- nvinfo : EIATTR_KPARAM_INFO
	.align		4
.L_38:
        /*00f8*/ 	.byte	0x04, 0x17
        /*00fa*/ 	.short	(.L_40 - .L_39)
.L_39:
        /*00fc*/ 	.word	0x00000000
        /*0100*/ 	.short	0x000a
        /*0102*/ 	.short	0x003c
        /*0104*/ 	.byte	0x00, 0xf0, 0x11, 0x00


	//----- nvinfo : EIATTR_KPARAM_INFO
	.align		4
.L_40:
        /*0108*/ 	.byte	0x04, 0x17
        /*010a*/ 	.short	(.L_42 - .L_41)
.L_41:
        /*010c*/ 	.word	0x00000000
        /*0110*/ 	.short	0x0009
        /*0112*/ 	.short	0x0038
        /*0114*/ 	.byte	0x00, 0xf0, 0x11, 0x00


	//----- nvinfo : EIATTR_KPARAM_INFO
	.align		4
.L_42:
        /*0118*/ 	.byte	0x04, 0x17
        /*011a*/ 	.short	(.L_44 - .L_43)
.L_43:
        /*011c*/ 	.word	0x00000000
        /*0120*/ 	.short	0x0008
        /*0122*/ 	.short	0x0034
        /*0124*/ 	.byte	0x00, 0xf0, 0x11, 0x00


	//----- nvinfo : EIATTR_KPARAM_INFO
	.align		4
.L_44:
        /*0128*/ 	.byte	0x04, 0x17
        /*012a*/ 	.short	(.L_46 - .L_45)
.L_45:
        /*012c*/ 	.word	0x00000000
        /*0130*/ 	.short	0x0007
        /*0132*/ 	.short	0x0030
        /*0134*/ 	.byte	0x00, 0xf0, 0x11, 0x00


	//----- nvinfo : EIATTR_KPARAM_INFO
	.align		4
.L_46:
        /*0138*/ 	.byte	0x04, 0x17
        /*013a*/ 	.short	(.L_48 - .L_47)
.L_47:
        /*013c*/ 	.word	0x00000000
        /*0140*/ 	.short	0x0006
        /*0142*/ 	.short	0x002c
        /*0144*/ 	.byte	0x00, 0xf0, 0x11, 0x00


	//----- nvinfo : EIATTR_KPARAM_INFO
	.align		4
.L_48:
        /*0148*/ 	.byte	0x04, 0x17
        /*014a*/ 	.short	(.L_50 - .L_49)
.L_49:
        /*014c*/ 	.word	0x00000000
        /*0150*/ 	.short	0x0005
        /*0152*/ 	.short	0x0028
        /*0154*/ 	.byte	0x00, 0xf0, 0x11, 0x00


	//----- nvinfo : EIATTR_KPARAM_INFO
	.align		4
.L_50:
        /*0158*/ 	.byte	0x04, 0x17
        /*015a*/ 	.short	(.L_52 - .L_51)
.L_51:
        /*015c*/ 	.word	0x00000000
        /*0160*/ 	.short	0x0004
        /*0162*/ 	.short	0x0020
        /*0164*/ 	.byte	0x00, 0xf4, 0x21, 0x00


	//----- nvinfo : EIATTR_KPARAM_INFO
	.align		4
.L_52:
        /*0168*/ 	.byte	0x04, 0x17
        /*016a*/ 	.short	(.L_54 - .L_53)
.L_53:
        /*016c*/ 	.word	0x00000000
        /*0170*/ 	.short	0x0003
        /*0172*/ 	.short	0x0018
        /*0174*/ 	.byte	0x00, 0xf4, 0x21, 0x00


	//----- nvinfo : EIATTR_KPARAM_INFO
	.align		4
.L_54:
        /*0178*/ 	.byte	0x04, 0x17
        /*017a*/ 	.short	(.L_56 - .L_55)
.L_55:
        /*017c*/ 	.word	0x00000000
        /*0180*/ 	.short	0x0002
        /*0182*/ 	.short	0x0010
        /*0184*/ 	.byte	0x00, 0xf4, 0x21, 0x00


	//----- nvinfo : EIATTR_KPARAM_INFO
	.align		4
.L_56:
        /*0188*/ 	.byte	0x04, 0x17
        /*018a*/ 	.short	(.L_58 - .L_57)
.L_57:
        /*018c*/ 	.word	0x00000000
        /*0190*/ 	.short	0x0001
        /*0192*/ 	.short	0x0008
        /*0194*/ 	.byte	0x00, 0xf4, 0x21, 0x00


	//----- nvinfo : EIATTR_KPARAM_INFO
	.align		4
.L_58:
        /*0198*/ 	.byte	0x04, 0x17
        /*019a*/ 	.short	(.L_60 - .L_59)
.L_59:
        /*019c*/ 	.word	0x00000000
        /*01a0*/ 	.short	0x0000
        /*01a2*/ 	.short	0x0000
        /*01a4*/ 	.byte	0x00, 0xf4, 0x21, 0x00


	//----- nvinfo : EIATTR_SPARSE_MMA_MASK
	.align		4
.L_60:
        /*01a8*/ 	.byte	0x03, 0x50
        /*01aa*/ 	.short	0x0000


	//----- nvinfo : EIATTR_MAXREG_COUNT
	.align		4
        /*01ac*/ 	.byte	0x03, 0x1b
        /*01ae*/ 	.short	0x00ff


	//----- nvinfo : EIATTR_NUM_BARRIERS
	.align		4
        /*01b0*/ 	.byte	0x02, 0x4c
        /*01b2*/ 	.byte	0x01
	.zero		1


	//----- nvinfo : EIATTR_MERCURY_ISA_VERSION
	.align		4
        /*01b4*/ 	.byte	0x03, 0x5f
        /*01b6*/ 	.short	0x0101


	//----- nvinfo : EIATTR_COOP_GROUP_MASK_REGIDS
	.align		4
        /*01b8*/ 	.byte	0x04, 0x29
        /*01ba*/ 	.short	(.L_62 - .L_61)


	//   ....[0]....
.L_61:
        /*01bc*/ 	.word	0xffffffff


	//   ....[1]....
        /*01c0*/ 	.word	0xffffffff


	//   ....[2]....
        /*01c4*/ 	.word	0xffffffff


	//   ....[3]....
        /*01c8*/ 	.word	0xffffffff


	//   ....[4]....
        /*01cc*/ 	.word	0xffffffff


	//   ....[5]....
        /*01d0*/ 	.word	0xffffffff


	//   ....[6]....
        /*01d4*/ 	.word	0xffffffff


	//   ....[7]....
        /*01d8*/ 	.word	0xffffffff


	//   ....[8]....
        /*01dc*/ 	.word	0xffffffff


	//   ....[9]....
        /*01e0*/ 	.word	0xffffffff


	//   ....[10]....
        /*01e4*/ 	.word	0xffffffff


	//   ....[11]....
        /*01e8*/ 	.word	0xffffffff


	//   ....[12]....
        /*01ec*/ 	.word	0xffffffff


	//   ....[13]....
        /*01f0*/ 	.word	0xffffffff


	//   ....[14]....
        /*01f4*/ 	.word	0xffffffff


	//   ....[15]....
        /*01f8*/ 	.word	0xffffffff


	//   ....[16]....
        /*01fc*/ 	.word	0xffffffff


	//   ....[17]....
        /*0200*/ 	.word	0xffffffff


	//   ....[18]....
        /*0204*/ 	.word	0xffffffff


	//   ....[19]....
        /*0208*/ 	.word	0xffffffff


	//----- nvinfo : EIATTR_COOP_GROUP_INSTR_OFFSETS
	.align		4
.L_62:
        /*020c*/ 	.byte	0x04, 0x28
        /*020e*/ 	.short	(.L_64 - .L_63)


	//   ....[0]....
.L_63:
        /*0210*/ 	.word	0x00002230


	//   ....[1]....
        /*0214*/ 	.word	0x00002240


	//   ....[2]....
        /*0218*/ 	.word	0x00002250


	//   ....[3]....
        /*021c*/ 	.word	0x00002260


	//   ....[4]....
        /*0220*/ 	.word	0x000022a0


	//   ....[5]....
        /*0224*/ 	.word	0x000022c0


	//   ....[6]....
        /*0228*/ 	.word	0x000022d0


	//   ....[7]....
        /*022c*/ 	.word	0x000022e0


	//   ....[8]....
        /*0230*/ 	.word	0x00002390


	//   ....[9]....
        /*0234*/ 	.word	0x000023b0


	//   ....[10]....
        /*0238*/ 	.word	0x00002620


	//   ....[11]....
        /*023c*/ 	.word	0x00002630


	//   ....[12]....
        /*0240*/ 	.word	0x00002650


	//   ....[13]....
        /*0244*/ 	.word	0x00002660


	//   ....[14]....
        /*0248*/ 	.word	0x00002690


	//   ....[15]....
        /*024c*/ 	.word	0x000026b0


	//   ....[16]....
        /*0250*/ 	.word	0x000026d0


	//   ....[17]....
        /*0254*/ 	.word	0x000026e0


	//   ....[18]....
        /*0258*/ 	.word	0x000027a0


	//   ....[19]....
        /*025c*/ 	.word	0x000027c0


	//----- nvinfo : EIATTR_EXIT_INSTR_OFFSETS
	.align		4
.L_64:
        /*0260*/ 	.byte	0x04, 0x1c
        /*0262*/ 	.short	(.L_66 - .L_65)


	//   ....[0]....
.L_65:
        /*0264*/ 	.word	0x00004960


	//   ....[1]....
        /*0268*/ 	.word	0x00004990


	//----- nvinfo : EIATTR_REQNTID
	.align		4
.L_66:
        /*026c*/ 	.byte	0x04, 0x10
        /*026e*/ 	.short	(.L_68 - .L_67)
.L_67:
        /*0270*/ 	.word	0x00000080
        /*0274*/ 	.word	0x00000001
        /*0278*/ 	.word	0x00000001


	//----- nvinfo : EIATTR_CBANK_PARAM_SIZE
	.align		4
.L_68:
        /*027c*/ 	.byte	0x03, 0x19
        /*027e*/ 	.short	0x0088


	//----- nvinfo : EIATTR_PARAM_CBANK
	.align		4
        /*0280*/ 	.byte	0x04, 0x0a
        /*0282*/ 	.short	(.L_70 - .L_69)
	.align		4
.L_69:
        /*0284*/ 	.word	index@(.nv.constant0.attn_fwd)
        /*0288*/ 	.short	0x0210
        /*028a*/ 	.short	0x0088


	//----- nvinfo : EIATTR_SW_WAR
	.align		4
.L_70:
        /*028c*/ 	.byte	0x04, 0x36
        /*028e*/ 	.short	(.L_72 - .L_71)
.L_71:
        /*0290*/ 	.word	0x00000008
.L_72:


//--------------------- .nv.callgraph             --------------------------
	.section	.nv.callgraph,"",@"SHT_CUDA_CALLGRAPH"
	.align	4
	.sectionentsize	8
	.align		4
        /*0000*/ 	.word	0x00000000
	.align		4
        /*0004*/ 	.word	0xffffffff
	.align		4
        /*0008*/ 	.word	0x00000000
	.align		4
        /*000c*/ 	.word	0xfffffffe
	.align		4
        /*0010*/ 	.word	0x00000000
	.align		4
        /*0014*/ 	.word	0xfffffffd
	.align		4
        /*0018*/ 	.word	0x00000000
	.align		4
        /*001c*/ 	.word	0xfffffffc


//--------------------- .nv.constant4             --------------------------
	.section	.nv.constant4,"a",@progbits
	.align	8
	.align		8
.nv.constant4:
        /*0000*/ 	.dword	_$_str


//--------------------- .text.attn_fwd            --------------------------
	.section	.text.attn_fwd,"ax",@progbits
	.align	128
        .global         attn_fwd
        .type           attn_fwd,@function
        .size           attn_fwd,(.L_x_3 - attn_fwd)
        .other          attn_fwd,@"STO_CUDA_ENTRY STV_DEFAULT"
attn_fwd:
.text.attn_fwd:
[----:B------:R-:W-:Y:S01]  /*0000*/  LDC R1, c[0x0][0x28] ;  /* 0x00000a00ff017b82 */ /* 0x000fe20000000800 */
[----:B------:R-:W0:Y:S07]  /*0010*/  S2R R144, SR_CTAID.X ;  /* 0x0000000000907919 */ /* 0x000e2e0000002500 */
[----:B------:R-:W1:Y:S01]  /*0020*/  S2UR UR9, SR_CTAID.Y ;  /* 0x00000000000979c3 */ /* 0x000e620000002600 */
[----:B------:R-:W-:Y:S01]  /*0030*/  ULDC.64 UR4, c[0x0][0x240] ;  /* 0x0000900000047ab9 */ /* 0x000fe20000000a00 */
[----:B------:R-:W-:Y:S01]  /*0040*/  ULDC.64 UR10, c[0x0][0x208] ;  /* 0x00008200000a7ab9 */ /* 0x000fe20000000a00 */
[----:B------:R-:W2:Y:S05]  /*0050*/  S2R R3, SR_TID.X ;  /* 0x0000000000037919 */ /* 0x000eaa0000002100 */
[----:B------:R-:W3:Y:S08]  /*0060*/  LDC R27, c[0x0][0x248] ;  /* 0x00009200ff1b7b82 */ /* 0x000ef00000000800 */
[----:B------:R-:W4:Y:S01]  /*0070*/  LDC.64 R30, c[0x0][0x210] ;  /* 0x00008400ff1e7b82 */ /* 0x000f220000000a00 */
[----:B-1----:R-:W-:Y:S01]  /*0080*/  UIMAD UR4, UR9, UR4, URZ ;  /* 0x00000004090472a4 */ /* 0x002fe2000f8e023f */
[----:B0-----:R-:W-:Y:S01]  /*0090*/  IMAD.SHL.U32 R144, R144, 0x20, RZ ;  /* 0x0000002090907824 */ /* 0x001fe200078e00ff */
[----:B--2---:R-:W-:-:S04]  /*00a0*/  SHF.R.U32.HI R2, RZ, 0x5, R3 ;  /* 0x00000005ff027819 */ /* 0x004fc80000011603 */
[----:B------:R-:W-:Y:S02]  /*00b0*/  LOP3.LUT R152, R144, 0x1f, R3, 0xf8, !PT ;  /* 0x0000001f90987812 */ /* 0x000fe400078ef803 */
[----:B------:R-:W-:-:S03]  /*00c0*/  SGXT.U32 R2, R2, 0x2 ;  /* 0x000000020202781a */ /* 0x000fc60000000000 */
[----:B------:R-:W-:Y:S01]  /*00d0*/  IMAD R5, R152, UR5, RZ ;  /* 0x0000000598057c24 */ /* 0x000fe2000f8e02ff */
[----:B------:R-:W-:Y:S01]  /*00e0*/  USHF.R.S32.HI UR5, URZ, 0x1f, UR4 ;  /* 0x0000001f3f057899 */ /* 0x000fe20008011404 */
[----:B---3--:R-:W-:-:S03]  /*00f0*/  IMAD R0, R2, R27, RZ ;  /* 0x0000001b02007224 */ /* 0x008fc600078e02ff */
[----:B----4-:R-:W-:Y:S01]  /*0100*/  IADD3 R29, P0, P1, R5, UR4, R30 ;  /* 0x00000004051d7c10 */ /* 0x010fe2000f91e01e */
[----:B------:R-:W-:Y:S01]  /*0110*/  IMAD R7, R27, 0x4, R0 ;  /* 0x000000041b077824 */ /* 0x000fe200078e0200 */
[----:B------:R-:W-:-:S03]  /*0120*/  SHF.R.S32.HI R4, RZ, 0x1f, R5 ;  /* 0x0000001fff047819 */ /* 0x000fc60000011405 */
[----:B------:R-:W-:Y:S01]  /*0130*/  IMAD R9, R27, 0x4, R7 ;  /* 0x000000041b097824 */ /* 0x000fe200078e0207 */
[----:B------:R-:W-:Y:S02]  /*0140*/  IADD3.X R31, R4, UR5, R31, P0, P1 ;  /* 0x00000005041f7c10 */ /* 0x000fe400087e241f */
[CC--:B------:R-:W-:Y:S02]  /*0150*/  IADD3 R4, P0, R0.reuse, R29.reuse, RZ ;  /* 0x0000001d00047210 */ /* 0x0c0fe40007f1e0ff */
[----:B------:R-:W-:Y:S02]  /*0160*/  IADD3 R6, P1, R7, R29, RZ ;  /* 0x0000001d07067210 */ /* 0x000fe40007f3e0ff */
[----:B------:R-:W-:Y:S01]  /*0170*/  LEA.HI.X.SX32 R5, R0, R31, 0x1, P0 ;  /* 0x0000001f00057211 */ /* 0x000fe200000f0eff */
[----:B------:R-:W-:Y:S01]  /*0180*/  IMAD R0, R27, 0x4, R9 ;  /* 0x000000041b007824 */ /* 0x000fe200078e0209 */
[----:B------:R-:W-:Y:S02]  /*0190*/  IADD3 R8, P0, R9, R29, RZ ;  /* 0x0000001d09087210 */ /* 0x000fe40007f1e0ff */
[-C--:B------:R-:W-:Y:S01]  /*01a0*/  LEA.HI.X.SX32 R7, R7, R31.reuse, 0x1, P1 ;  /* 0x0000001f07077211 */ /* 0x080fe200008f0eff */
[----:B------:R0:W2:Y:S01]  /*01b0*/  LDG.E.U8 R17, desc[UR10][R4.64] ;  /* 0x0000000a04117981 */ /* 0x0000a2000c1e1100 */
[----:B------:R-:W-:Y:S01]  /*01c0*/  LEA.HI.X.SX32 R9, R9, R31, 0x1, P0 ;  /* 0x0000001f09097211 */ /* 0x000fe200000f0eff */
[C---:B------:R-:W-:Y:S01]  /*01d0*/  IMAD R13, R27.reuse, 0x4, R0 ;  /* 0x000000041b0d7824 */ /* 0x040fe200078e0200 */
[C---:B------:R-:W-:Y:S01]  /*01e0*/  IADD3 R10, P0, R0.reuse, R29, RZ ;  /* 0x0000001d000a7210 */ /* 0x040fe20007f1e0ff */
[----:B------:R1:W2:Y:S03]  /*01f0*/  LDG.E.U8 R18, desc[UR10][R6.64] ;  /* 0x0000000a06127981 */ /* 0x0002a6000c1e1100 */
[----:B------:R-:W-:Y:S01]  /*0200*/  LEA.HI.X.SX32 R11, R0, R31, 0x1, P0 ;  /* 0x0000001f000b7211 */ /* 0x000fe200000f0eff */
[----:B------:R-:W-:Y:S01]  /*0210*/  IMAD R0, R27, 0x4, R13 ;  /* 0x000000041b007824 */ /* 0x000fe200078e020d */
[----:B------:R-:W-:Y:S01]  /*0220*/  IADD3 R12, P0, R13, R29, RZ ;  /* 0x0000001d0d0c7210 */ /* 0x000fe20007f1e0ff */
[----:B------:R-:W3:Y:S02]  /*0230*/  LDG.E.U8 R19, desc[UR10][R8.64] ;  /* 0x0000000a08137981 */ /* 0x000ee4000c1e1100 */
[----:B------:R-:W-:Y:S01]  /*0240*/  IMAD R15, R27, 0x4, R0 ;  /* 0x000000041b0f7824 */ /* 0x000fe200078e0200 */
[----:B------:R-:W-:Y:S01]  /*0250*/  LEA.HI.X.SX32 R13, R13, R31, 0x1, P0 ;  /* 0x0000001f0d0d7211 */ /* 0x000fe200000f0eff */
[----:B------:R4:W3:Y:S01]  /*0260*/  LDG.E.U8 R20, desc[UR10][R10.64] ;  /* 0x0000000a0a147981 */ /* 0x0008e2000c1e1100 */
[CC--:B0-----:R-:W-:Y:S01]  /*0270*/  IADD3 R4, P0, R0.reuse, R29.reuse, RZ ;  /* 0x0000001d00047210 */ /* 0x0c1fe20007f1e0ff */
[----:B------:R-:W-:Y:S01]  /*0280*/  IMAD R16, R27, 0x4, R15 ;  /* 0x000000041b107824 */ /* 0x000fe200078e020f */
[----:B------:R-:W-:Y:S01]  /*0290*/  IADD3 R14, P1, R15, R29, RZ ;  /* 0x0000001d0f0e7210 */ /* 0x000fe20007f3e0ff */
[----:B------:R0:W5:Y:S01]  /*02a0*/  LDG.E.U8 R21, desc[UR10][R12.64] ;  /* 0x0000000a0c157981 */ /* 0x000162000c1e1100 */
[----:B------:R-:W-:Y:S01]  /*02b0*/  LEA.HI.X.SX32 R5, R0, R31, 0x1, P0 ;  /* 0x0000001f00057211 */ /* 0x000fe200000f0eff */
[----:B------:R-:W-:Y:S01]  /*02c0*/  IMAD R0, R27, 0x4, R16 ;  /* 0x000000041b007824 */ /* 0x000fe200078e0210 */
[----:B-1----:R-:W-:-:S02]  /*02d0*/  IADD3 R6, P0, R16, R29, RZ ;  /* 0x0000001d10067210 */ /* 0x002fc40007f1e0ff */
[-C--:B------:R-:W-:Y:S01]  /*02e0*/  LEA.HI.X.SX32 R15, R15, R31.reuse, 0x1, P1 ;  /* 0x0000001f0f0f7211 */ /* 0x080fe200008f0eff */
[----:B------:R1:W5:Y:S01]  /*02f0*/  LDG.E.U8 R22, desc[UR10][R4.64] ;  /* 0x0000000a04167981 */ /* 0x000362000c1e1100 */
[----:B------:R-:W-:Y:S01]  /*0300*/  LEA.HI.X.SX32 R7, R16, R31, 0x1, P0 ;  /* 0x0000001f10077211 */ /* 0x000fe200000f0eff */
[C---:B----4-:R-:W-:Y:S01]  /*0310*/  IMAD R11, R27.reuse, 0x4, R0 ;  /* 0x000000041b0b7824 */ /* 0x050fe200078e0200 */
[C---:B------:R-:W-:Y:S01]  /*0320*/  IADD3 R8, P0, R0.reuse, R29, RZ ;  /* 0x0000001d00087210 */ /* 0x040fe20007f1e0ff */
[----:B------:R4:W5:Y:S03]  /*0330*/  LDG.E.U8 R23, desc[UR10][R14.64] ;  /* 0x0000000a0e177981 */ /* 0x000966000c1e1100 */
[----:B------:R-:W-:Y:S01]  /*0340*/  LEA.HI.X.SX32 R9, R0, R31, 0x1, P0 ;  /* 0x0000001f00097211 */ /* 0x000fe200000f0eff */
[----:B------:R-:W-:Y:S01]  /*0350*/  IMAD R0, R27, 0x4, R11 ;  /* 0x000000041b007824 */ /* 0x000fe200078e020b */
[-C--:B------:R-:W-:Y:S01]  /*0360*/  IADD3 R10, P0, R11, R29.reuse, RZ ;  /* 0x0000001d0b0a7210 */ /* 0x080fe20007f1e0ff */
[----:B------:R4:W5:Y:S02]  /*0370*/  LDG.E.U8 R24, desc[UR10][R6.64] ;  /* 0x0000000a06187981 */ /* 0x000964000c1e1100 */
[----:B------:R-:W-:Y:S01]  /*0380*/  IMAD R16, R27, 0x4, R0 ;  /* 0x000000041b107824 */ /* 0x000fe200078e0200 */
[----:B0-----:R-:W-:Y:S01]  /*0390*/  IADD3 R12, P1, R0, R29, RZ ;  /* 0x0000001d000c7210 */ /* 0x001fe20007f3e0ff */
[----:B------:R0:W5:Y:S01]  /*03a0*/  LDG.E.U8 R25, desc[UR10][R8.64] ;  /* 0x0000000a08197981 */ /* 0x000162000c1e1100 */
[----:B------:R-:W-:-:S02]  /*03b0*/  LEA.HI.X.SX32 R11, R11, R31, 0x1, P0 ;  /* 0x0000001f0b0b7211 */ /* 0x000fc400000f0eff */
[----:B------:R-:W-:Y:S01]  /*03c0*/  LEA.HI.X.SX32 R13, R0, R31, 0x1, P1 ;  /* 0x0000001f000d7211 */ /* 0x000fe200008f0eff */
[C---:B------:R-:W-:Y:S01]  /*03d0*/  IMAD R0, R27.reuse, 0x4, R16 ;  /* 0x000000041b007824 */ /* 0x040fe200078e0210 */
[C---:B-1----:R-:W-:Y:S01]  /*03e0*/  IADD3 R4, P0, R16.reuse, R29, RZ ;  /* 0x0000001d10047210 */ /* 0x042fe20007f1e0ff */
[----:B------:R1:W5:Y:S02]  /*03f0*/  LDG.E.U8 R26, desc[UR10][R10.64] ;  /* 0x0000000a0a1a7981 */ /* 0x000364000c1e1100 */
[C---:B----4-:R-:W-:Y:S01]  /*0400*/  IMAD R15, R27.reuse, 0x4, R0 ;  /* 0x000000041b0f7824 */ /* 0x050fe200078e0200 */
[----:B------:R-:W-:Y:S01]  /*0410*/  LEA.HI.X.SX32 R5, R16, R31, 0x1, P0 ;  /* 0x0000001f10057211 */ /* 0x000fe200000f0eff */
[----:B------:R4:W5:Y:S01]  /*0420*/  LDG.E.U8 R12, desc[UR10][R12.64] ;  /* 0x0000000a0c0c7981 */ /* 0x000962000c1e1100 */
[----:B------:R-:W-:Y:S01]  /*0430*/  IADD3 R6, P0, R0, R29, RZ ;  /* 0x0000001d00067210 */ /* 0x000fe20007f1e0ff */
[----:B------:R-:W-:-:S03]  /*0440*/  IMAD R16, R27, 0x4, R15 ;  /* 0x000000041b107824 */ /* 0x000fc600078e020f */
[----:B------:R-:W-:Y:S01]  /*0450*/  LEA.HI.X.SX32 R7, R0, R31, 0x1, P0 ;  /* 0x0000001f00077211 */ /* 0x000fe200000f0eff */
[----:B------:R-:W-:Y:S01]  /*0460*/  IMAD R0, R27, 0x4, R16 ;  /* 0x000000041b007824 */ /* 0x000fe200078e0210 */
[CC--:B0-----:R-:W-:Y:S01]  /*0470*/  IADD3 R8, P0, R15.reuse, R29.reuse, RZ ;  /* 0x0000001d0f087210 */ /* 0x0c1fe20007f1e0ff */
[----:B------:R0:W5:Y:S01]  /*0480*/  LDG.E.U8 R27, desc[UR10][R4.64] ;  /* 0x0000000a041b7981 */ /* 0x000162000c1e1100 */
[----:B------:R-:W-:Y:S02]  /*0490*/  IADD3 R14, P1, R16, R29, RZ ;  /* 0x0000001d100e7210 */ /* 0x000fe40007f3e0ff */
[----:B------:R-:W-:Y:S01]  /*04a0*/  LEA.HI.X.SX32 R9, R15, R31, 0x1, P0 ;  /* 0x0000001f0f097211 */ /* 0x000fe200000f0eff */
[----:B------:R-:W5:Y:S01]  /*04b0*/  LDG.E.U8 R6, desc[UR10][R6.64] ;  /* 0x0000000a06067981 */ /* 0x000f62000c1e1100 */
[----:B-1----:R-:W-:Y:S02]  /*04c0*/  IADD3 R10, P0, R0, R29, RZ ;  /* 0x0000001d000a7210 */ /* 0x002fe40007f1e0ff */
[----:B------:R-:W-:-:S02]  /*04d0*/  LEA.HI.X.SX32 R15, R16, R31, 0x1, P1 ;  /* 0x0000001f100f7211 */ /* 0x000fc400008f0eff */
[----:B------:R-:W-:Y:S01]  /*04e0*/  LEA.HI.X.SX32 R11, R0, R31, 0x1, P0 ;  /* 0x0000001f000b7211 */ /* 0x000fe200000f0eff */
[----:B------:R-:W5:Y:S04]  /*04f0*/  LDG.E.U8 R9, desc[UR10][R8.64] ;  /* 0x0000000a08097981 */ /* 0x000f68000c1e1100 */
[----:B------:R1:W5:Y:S04]  /*0500*/  LDG.E.U8 R14, desc[UR10][R14.64] ;  /* 0x0000000a0e0e7981 */ /* 0x000368000c1e1100 */
[----:B------:R1:W5:Y:S01]  /*0510*/  LDG.E.U8 R11, desc[UR10][R10.64] ;  /* 0x0000000a0a0b7981 */ /* 0x000362000c1e1100 */
[----:B------:R-:W0:Y:S01]  /*0520*/  S2R R0, SR_TID.X ;  /* 0x0000000000007919 */ /* 0x000e220000002100 */
[----:B------:R-:W1:Y:S01]  /*0530*/  S2UR UR8, SR_CgaCtaId ;  /* 0x00000000000879c3 */ /* 0x000e620000008800 */
[----:B----4-:R-:W-:Y:S01]  /*0540*/  SHF.R.S32.HI R13, RZ, 0x6, R3 ;  /* 0x00000006ff0d7819 */ /* 0x010fe20000011403 */
[----:B------:R-:W-:Y:S01]  /*0550*/  UMOV UR4, 0x400 ;  /* 0x0000040000047882 */ /* 0x000fe20000000000 */
[C---:B0-----:R-:W-:Y:S01]  /*0560*/  IMAD.SHL.U32 R5, R0.reuse, 0x20, RZ ;  /* 0x0000002000057824 */ /* 0x041fe200078e00ff */
[----:B------:R-:W-:-:S04]  /*0570*/  LOP3.LUT R4, R0, 0x7f, RZ, 0xc0, !PT ;  /* 0x0000007f00047812 */ /* 0x000fc800078ec0ff */
[----:B------:R-:W-:Y:S02]  /*0580*/  LOP3.LUT R5, R5, 0x400, RZ, 0xc0, !PT ;  /* 0x0000040005057812 */ /* 0x000fe400078ec0ff */
[----:B------:R-:W-:Y:S02]  /*0590*/  ISETP.GE.U32.AND P5, PT, R4, 0x20, PT ;  /* 0x000000200400780c */ /* 0x000fe40003fa6070 */
[----:B-1----:R-:W-:Y:S01]  /*05a0*/  SHF.R.S32.HI R15, RZ, 0x4, R0 ;  /* 0x00000004ff0f7819 */ /* 0x002fe20000011400 */
[----:B------:R-:W-:Y:S01]  /*05b0*/  IMAD R8, R0, 0x8000, R5 ;  /* 0x0000800000087824 */ /* 0x000fe200078e0205 */
[----:B------:R-:W-:Y:S02]  /*05c0*/  LOP3.LUT R4, R3, 0x3f, RZ, 0xc0, !PT ;  /* 0x0000003f03047812 */ /* 0x000fe400078ec0ff */
[----:B------:R-:W-:Y:S02]  /*05d0*/  SGXT R10, R15, 0x1 ;  /* 0x000000010f0a781a */ /* 0x000fe40000000200 */
[----:B------:R-:W-:Y:S01]  /*05e0*/  LOP3.LUT R15, R8, 0xffff, RZ, 0xc0, !PT ;  /* 0x0000ffff080f7812 */ /* 0x000fe200078ec0ff */
[----:B------:R-:W-:Y:S01]  /*05f0*/  IMAD.SHL.U32 R8, R4, 0x2, RZ ;  /* 0x0000000204087824 */ /* 0x000fe200078e00ff */
[----:B------:R-:W-:-:S02]  /*0600*/  SGXT R5, R13, 0x1 ;  /* 0x000000010d05781a */ /* 0x000fc40000000200 */
[----:B------:R-:W-:Y:S02]  /*0610*/  SHF.R.S32.HI R28, RZ, 0x3, R0 ;  /* 0x00000003ff1c7819 */ /* 0x000fe40000011400 */
[----:B------:R-:W-:Y:S02]  /*0620*/  LOP3.LUT R5, R8, 0x90, R5, 0x78, !PT ;  /* 0x0000009008057812 */ /* 0x000fe400078e7805 */
[----:B------:R-:W-:Y:S01]  /*0630*/  SGXT R8, R28, 0x1 ;  /* 0x000000011c08781a */ /* 0x000fe20000000200 */
[----:B------:R-:W-:Y:S01]  /*0640*/  ULEA UR8, UR8, UR4, 0x18 ;  /* 0x0000000408087291 */ /* 0x000fe2000f8ec03f */
[C---:B------:R-:W-:Y:S02]  /*0650*/  LOP3.LUT R7, R0.reuse, 0x40, RZ, 0xc0, !PT ;  /* 0x0000004000077812 */ /* 0x040fe400078ec0ff */
[----:B------:R-:W-:Y:S02]  /*0660*/  LOP3.LUT R121, R0, 0x7, RZ, 0xc0, !PT ;  /* 0x0000000700797812 */ /* 0x000fe400078ec0ff */
[----:B------:R-:W-:Y:S01]  /*0670*/  LOP3.LUT R8, R8, 0x240, RZ, 0xc0, !PT ;  /* 0x0000024008087812 */ /* 0x000fe200078ec0ff */
[----:B------:R-:W-:Y:S01]  /*0680*/  VIADD R151, R144, 0x20 ;  /* 0x0000002090977836 */ /* 0x000fe20000000000 */
[----:B------:R-:W-:Y:S01]  /*0690*/  LOP3.LUT R13, R10, 0x404, RZ, 0xc0, !PT ;  /* 0x000004040a0d7812 */ /* 0x000fe200078ec0ff */
[----:B------:R-:W-:Y:S01]  /*06a0*/  IMAD.SHL.U32 R16, R0, 0x4, RZ ;  /* 0x0000000400107824 */ /* 0x000fe200078e00ff */
[----:B------:R-:W-:Y:S01]  /*06b0*/  SHF.R.U32.HI R10, RZ, 0x9, R15 ;  /* 0x00000009ff0a7819 */ /* 0x000fe2000001160f */
[----:B------:R-:W-:-:S02]  /*06c0*/  IMAD.SHL.U32 R7, R7, 0x4, RZ ;  /* 0x0000000407077824 */ /* 0x000fc400078e00ff */
[----:B------:R-:W-:Y:S01]  /*06d0*/  IMAD R15, R121, 0x8, R8 ;  /* 0x00000008790f7824 */ /* 0x000fe200078e0208 */
[----:B------:R-:W-:Y:S01]  /*06e0*/  ISETP.GE.AND P0, PT, R151, 0x1, PT ;  /* 0x000000019700780c */ /* 0x000fe20003f06270 */
[----:B------:R-:W-:Y:S01]  /*06f0*/  IMAD.SHL.U32 R122, R0, 0x2, RZ ;  /* 0x00000002007a7824 */ /* 0x000fe200078e00ff */
[----:B------:R-:W-:Y:S02]  /*0700*/  LOP3.LUT R13, R13, 0x80, R16, 0xf8, !PT ;  /* 0x000000800d0d7812 */ /* 0x000fe400078ef810 */
[----:B------:R-:W-:Y:S02]  /*0710*/  LOP3.LUT R7, R7, 0xffff, R10, 0xf8, !PT ;  /* 0x0000ffff07077812 */ /* 0x000fe400078ef80a */
[----:B------:R-:W-:Y:S02]  /*0720*/  LOP3.LUT R120, R15, 0x40, R0, 0x78, !PT ;  /* 0x000000400f787812 */ /* 0x000fe400078e7800 */
[----:B------:R-:W-:Y:S02]  /*0730*/  LOP3.LUT R122, R7, 0x3c, R122, 0xf8, !PT ;  /* 0x0000003c077a7812 */ /* 0x000fe400078ef87a */
[----:B------:R-:W-:-:S02]  /*0740*/  LOP3.LUT R120, R13, R120, RZ, 0xfc, !PT ;  /* 0x000000780d787212 */ /* 0x000fc400078efcff */
[----:B------:R-:W-:Y:S01]  /*0750*/  LOP3.LUT R7, R5, 0x20, RZ, 0x3c, !PT ;  /* 0x0000002005077812 */ /* 0x000fe200078e3cff */
[----:B------:R-:W-:Y:S01]  /*0760*/  IMAD.MOV.U32 R150, RZ, RZ, 0x3f800000 ;  /* 0x3f800000ff967424 */ /* 0x000fe200078e00ff */
[----:B------:R-:W-:Y:S01]  /*0770*/  CS2R R40, SRZ ;  /* 0x0000000000287805 */ /* 0x000fe2000001ff00 */
[----:B------:R-:W-:Y:S01]  /*0780*/  IMAD.MOV.U32 R104, RZ, RZ, -0x800000 ;  /* 0xff800000ff687424 */ /* 0x000fe200078e00ff */
[----:B------:R-:W-:Y:S01]  /*0790*/  CS2R R42, SRZ ;  /* 0x00000000002a7805 */ /* 0x000fe2000001ff00 */
[----:B------:R-:W-:Y:S01]  /*07a0*/  IMAD.MOV.U32 R105, RZ, RZ, -0x800000 ;  /* 0xff800000ff697424 */ /* 0x000fe200078e00ff */
[----:B------:R-:W-:Y:S01]  /*07b0*/  CS2R R32, SRZ ;  /* 0x0000000000207805 */ /* 0x000fe2000001ff00 */
[----:B------:R-:W-:Y:S01]  /*07c0*/  IMAD.MOV.U32 R78, RZ, RZ, -0x800000 ;  /* 0xff800000ff4e7424 */ /* 0x000fe200078e00ff */
[----:B------:R-:W-:Y:S01]  /*07d0*/  CS2R R34, SRZ ;  /* 0x0000000000227805 */ /* 0x000fe2000001ff00 */
[----:B------:R-:W-:Y:S01]  /*07e0*/  IMAD.MOV.U32 R79, RZ, RZ, -0x800000 ;  /* 0xff800000ff4f7424 */ /* 0x000fe200078e00ff */
[----:B------:R-:W-:Y:S01]  /*07f0*/  CS2R R36, SRZ ;  /* 0x0000000000247805 */ /* 0x000fe2000001ff00 */
[----:B------:R-:W-:Y:S01]  /*0800*/  IMAD.MOV.U32 R149, RZ, RZ, 0x3f800000 ;  /* 0x3f800000ff957424 */ /* 0x000fe200078e00ff */
[----:B------:R-:W-:Y:S01]  /*0810*/  CS2R R38, SRZ ;  /* 0x0000000000267805 */ /* 0x000fe2000001ff00 */
[----:B------:R-:W-:Y:S01]  /*0820*/  IMAD.MOV.U32 R148, RZ, RZ, 0x3f800000 ;  /* 0x3f800000ff947424 */ /* 0x000fe200078e00ff */
[----:B------:R-:W-:Y:S01]  /*0830*/  CS2R R28, SRZ ;  /* 0x00000000001c7805 */ /* 0x000fe2000001ff00 */
[----:B------:R-:W-:Y:S01]  /*0840*/  IMAD.MOV.U32 R147, RZ, RZ, 0x3f800000 ;  /* 0x3f800000ff937424 */ /* 0x000fe200078e00ff */
[----:B------:R-:W-:-:S02]  /*0850*/  CS2R R30, SRZ ;  /* 0x00000000001e7805 */ /* 0x000fc4000001ff00 */
[C---:B------:R-:W-:Y:S02]  /*0860*/  LOP3.LUT R153, R3.reuse, 0x7f, RZ, 0xc0, !PT ;  /* 0x0000007f03997812 */ /* 0x040fe400078ec0ff */
[----:B------:R-:W-:Y:S01]  /*0870*/  LOP3.LUT R45, R3, 0x1c, RZ, 0xc0, !PT ;  /* 0x0000001c032d7812 */ /* 0x000fe200078ec0ff */
[----:B--2---:R-:W-:-:S05]  /*0880*/  IMAD R17, R18, 0x100, R17 ;  /* 0x0000010012117824 */ /* 0x004fca00078e0211 */
[----:B------:R-:W-:Y:S01]  /*0890*/  F2FP.F16.E4M3.UNPACK_B R17, R17 ;  /* 0x00000011ff11723e */ /* 0x000fe200020006ff */
[----:B---3--:R-:W-:-:S03]  /*08a0*/  IMAD R19, R20, 0x100, R19 ;  /* 0x0000010014137824 */ /* 0x008fc600078e0213 */
[----:B------:R-:W-:Y:S02]  /*08b0*/  PRMT R8, R17, 0x7632, R8 ;  /* 0x0000763211087816 */ /* 0x000fe40000000008 */
[----:B------:R-:W-:Y:S01]  /*08c0*/  F2FP.F16.E4M3.UNPACK_B R19, R19 ;  /* 0x00000013ff13723e */ /* 0x000fe200020006ff */
[----:B-----5:R-:W-:Y:S02]  /*08d0*/  IMAD R21, R22, 0x100, R21 ;  /* 0x0000010016157824 */ /* 0x020fe400078e0215 */
[----:B------:R-:W-:-:S03]  /*08e0*/  IMAD R23, R24, 0x100, R23 ;  /* 0x0000010018177824 */ /* 0x000fc600078e0217 */
[----:B------:R-:W-:Y:S02]  /*08f0*/  F2FP.F16.E4M3.UNPACK_B R21, R21 ;  /* 0x00000015ff15723e */ /* 0x000fe400020006ff */
[----:B------:R-:W-:Y:S01]  /*0900*/  F2FP.F16.E4M3.UNPACK_B R23, R23 ;  /* 0x00000017ff17723e */ /* 0x000fe200020006ff */
[----:B------:R-:W-:Y:S02]  /*0910*/  IMAD R25, R26, 0x100, R25 ;  /* 0x000001001a197824 */ /* 0x000fe400078e0219 */
[----:B------:R-:W-:-:S05]  /*0920*/  IMAD R12, R27, 0x100, R12 ;  /* 0x000001001b0c7824 */ /* 0x000fca00078e020c */
[----:B------:R-:W-:Y:S01]  /*0930*/  F2FP.F16.E4M3.UNPACK_B R12, R12 ;  /* 0x0000000cff0c723e */ /* 0x000fe200020006ff */
[----:B------:R-:W-:-:S04]  /*0940*/  IMAD R6, R9, 0x100, R6 ;  /* 0x0000010009067824 */ /* 0x000fc800078e0206 */
[----:B------:R0:W-:Y:S01]  /*0950*/  STS.U16 [R5+UR8+0xa00], R12 ;  /* 0x000a000c05007988 */ /* 0x0001e20008000408 */
[----:B------:R-:W-:Y:S01]  /*0960*/  F2FP.F16.E4M3.UNPACK_B R25, R25 ;  /* 0x00000019ff19723e */ /* 0x000fe200020006ff */
[----:B------:R-:W-:Y:S01]  /*0970*/  IMAD R11, R11, 0x100, R14 ;  /* 0x000001000b0b7824 */ /* 0x000fe200078e020e */
[----:B------:R-:W-:Y:S02]  /*0980*/  F2FP.F16.E4M3.UNPACK_B R6, R6 ;  /* 0x00000006ff06723e */ /* 0x000fe400020006ff */
[----:B0-----:R-:W-:Y:S02]  /*0990*/  PRMT R12, R23, 0x7632, R12 ;  /* 0x00007632170c7816 */ /* 0x001fe4000000000c */
[----:B------:R-:W-:Y:S02]  /*09a0*/  F2FP.F16.E4M3.UNPACK_B R11, R11 ;  /* 0x0000000bff0b723e */ /* 0x000fe400020006ff */
[----:B------:R-:W-:Y:S02]  /*09b0*/  PRMT R9, R19, 0x7632, R9 ;  /* 0x0000763213097816 */ /* 0x000fe40000000009 */
[----:B------:R-:W-:-:S02]  /*09c0*/  PRMT R10, R21, 0x7632, R10 ;  /* 0x00007632150a7816 */ /* 0x000fc4000000000a */
[----:B------:R-:W-:Y:S02]  /*09d0*/  PRMT R13, R25, 0x7632, R13 ;  /* 0x00007632190d7816 */ /* 0x000fe4000000000d */
[----:B------:R-:W-:Y:S02]  /*09e0*/  PRMT R14, R12, 0x7632, R14 ;  /* 0x000076320c0e7816 */ /* 0x000fe4000000000e */
[----:B------:R-:W-:Y:S02]  /*09f0*/  PRMT R15, R6, 0x7632, R15 ;  /* 0x00007632060f7816 */ /* 0x000fe4000000000f */
[----:B------:R-:W-:Y:S01]  /*0a00*/  PRMT R16, R11, 0x7632, R16 ;  /* 0x000076320b107816 */ /* 0x000fe20000000010 */
[----:B------:R0:W-:Y:S04]  /*0a10*/  STS.U16 [R5+UR8+0xc00], R6 ;  /* 0x000c000605007988 */ /* 0x0001e80008000408 */
[----:B------:R-:W-:Y:S04]  /*0a20*/  STS.U16 [R5+UR8], R17 ;  /* 0x0000001105007988 */ /* 0x000fe80008000408 */
[----:B------:R-:W-:Y:S01]  /*0a30*/  STS.U16 [R5+UR8+0x200], R19 ;  /* 0x0002001305007988 */ /* 0x000fe20008000408 */
[----:B0-----:R-:W-:-:S03]  /*0a40*/  SHF.R.S32.HI R6, RZ, 0x3, R3 ;  /* 0x00000003ff067819 */ /* 0x001fc60000011403 */
[----:B------:R-:W-:Y:S04]  /*0a50*/  STS.U16 [R5+UR8+0x400], R21 ;  /* 0x0004001505007988 */ /* 0x000fe80008000408 */
[----:B------:R-:W-:Y:S04]  /*0a60*/  STS.U16 [R5+UR8+0x600], R23 ;  /* 0x0006001705007988 */ /* 0x000fe80008000408 */
[----:B------:R-:W-:Y:S04]  /*0a70*/  STS.U16 [R5+UR8+0x800], R25 ;  /* 0x0008001905007988 */ /* 0x000fe80008000408 */
[----:B------:R0:W-:Y:S01]  /*0a80*/  STS.U16 [R5+UR8+0xe00], R11 ;  /* 0x000e000b05007988 */ /* 0x0001e20008000408 */
[----:B------:R-:W-:-:S03]  /*0a90*/  SGXT R6, R6, 0x1 ;  /* 0x000000010606781a */ /* 0x000fc60000000200 */
[----:B------:R1:W-:Y:S04]  /*0aa0*/  STS.U16 [R7+UR8+0x100], R8 ;  /* 0x0001000807007988 */ /* 0x0003e80008000408 */
[----:B------:R1:W-:Y:S04]  /*0ab0*/  STS.U16 [R7+UR8+0x300], R9 ;  /* 0x0003000907007988 */ /* 0x0003e80008000408 */
[----:B------:R1:W-:Y:S01]  /*0ac0*/  STS.U16 [R7+UR8+0x500], R10 ;  /* 0x0005000a07007988 */ /* 0x0003e20008000408 */
[----:B0-----:R-:W-:-:S03]  /*0ad0*/  IMAD.SHL.U32 R5, R3, 0x2, RZ ;  /* 0x0000000203057824 */ /* 0x001fc600078e00ff */
[----:B------:R1:W-:Y:S04]  /*0ae0*/  STS.U16 [R7+UR8+0x700], R12 ;  /* 0x0007000c07007988 */ /* 0x0003e80008000408 */
[----:B------:R1:W-:Y:S04]  /*0af0*/  STS.U16 [R7+UR8+0x900], R13 ;  /* 0x0009000d07007988 */ /* 0x0003e80008000408 */
[----:B------:R1:W-:Y:S04]  /*0b00*/  STS.U16 [R7+UR8+0xb00], R14 ;  /* 0x000b000e07007988 */ /* 0x0003e80008000408 */
[----:B------:R1:W-:Y:S04]  /*0b10*/  STS.U16 [R7+UR8+0xd00], R15 ;  /* 0x000d000f07007988 */ /* 0x0003e80008000408 */
[----:B------:R1:W-:Y:S01]  /*0b20*/  STS.U16 [R7+UR8+0xf00], R16 ;  /* 0x000f001007007988 */ /* 0x0003e20008000408 */
[----:B------:R-:W-:Y:S05]  /*0b30*/  @!P0 BRA `(.L_x_0) ;  /* 0x0000002800108947 */ /* 0x000fea0003800000 */
[C---:B-1----:R-:W-:Y:S01]  /*0b40*/  IMAD.SHL.U32 R10, R3.reuse, 0x8, RZ ;  /* 0x00000008030a7824 */ /* 0x042fe200078e00ff */
[C---:B------:R-:W-:Y:S01]  /*0b50*/  LOP3.LUT R7, R3.reuse, 0x60, RZ, 0xc0, !PT ;  /* 0x0000006003077812 */ /* 0x040fe200078ec0ff */
[----:B------:R-:W-:Y:S01]  /*0b60*/  IMAD.SHL.U32 R11, R3, 0x40, RZ ;  /* 0x00000040030b7824 */ /* 0x000fe200078e00ff */
[--C-:B------:R-:W-:Y:S01]  /*0b70*/  SHF.R.S32.HI R14, RZ, 0x1, R3.reuse ;  /* 0x00000001ff0e7819 */ /* 0x100fe20000011403 */
[----:B------:R-:W0:Y:S01]  /*0b80*/  LDC.64 R34, c[0x0][0x250] ;  /* 0x00009400ff227b82 */ /* 0x000e220000000a00 */
[----:B------:R-:W-:Y:S01]  /*0b90*/  LOP3.LUT R10, R10, 0x30, RZ, 0xc0, !PT ;  /* 0x000000300a0a7812 */ /* 0x000fe200078ec0ff */
[----:B------:R-:W-:Y:S01]  /*0ba0*/  ULDC UR4, c[0x0][0x258] ;  /* 0x0000960000047ab9 */ /* 0x000fe20000000800 */
[----:B------:R-:W-:Y:S01]  /*0bb0*/  SGXT R14, R14, 0x1 ;  /* 0x000000010e0e781a */ /* 0x000fe20000000200 */
[----:B------:R-:W-:Y:S01]  /*0bc0*/  ULDC.64 UR6, c[0x0][0x218] ;  /* 0x0000860000067ab9 */ /* 0x000fe20000000a00 */
[----:B------:R-:W-:Y:S01]  /*0bd0*/  LOP3.LUT R13, R11, 0x40, RZ, 0xc0, !PT ;  /* 0x000000400b0d7812 */ /* 0x000fe200078ec0ff */
[----:B------:R-:W-:Y:S01]  /*0be0*/  IMAD R12, R7, 0x10, R10 ;  /* 0x00000010070c7824 */ /* 0x000fe200078e020a */
[----:B------:R-:W-:Y:S01]  /*0bf0*/  SHF.R.U32.HI R8, RZ, 0x6, R3 ;  /* 0x00000006ff087819 */ /* 0x000fe20000011603 */
[----:B------:R-:W1:Y:S01]  /*0c00*/  LDC R33, c[0x0][0x268] ;  /* 0x00009a00ff217b82 */ /* 0x000e620000000800 */
[----:B------:R-:W-:Y:S01]  /*0c10*/  LOP3.LUT R22, R13, 0x120, R14, 0xf8, !PT ;  /* 0x000001200d167812 */ /* 0x000fe200078ef80e */
[----:B------:R-:W-:Y:S01]  /*0c20*/  IMAD.MOV.U32 R150, RZ, RZ, 0x3f800000 ;  /* 0x3f800000ff967424 */ /* 0x000fe200078e00ff */
[----:B------:R-:W-:Y:S01]  /*0c30*/  LOP3.LUT R24, R12, 0x30, R5, 0x78, !PT ;  /* 0x000000300c187812 */ /* 0x000fe200078e7805 */
[C---:B------:R-:W-:Y:S01]  /*0c40*/  IMAD.SHL.U32 R5, R3.reuse, 0x10, RZ ;  /* 0x0000001003057824 */ /* 0x040fe200078e00ff */
[----:B------:R-:W-:Y:S01]  /*0c50*/  SHF.R.S32.HI R13, RZ, 0x2, R3 ;  /* 0x00000002ff0d7819 */ /* 0x000fe20000011403 */
[----:B------:R-:W-:Y:S01]  /*0c60*/  IMAD.MOV.U32 R157, RZ, RZ, -0x800000 ;  /* 0xff800000ff9d7424 */ /* 0x000fe200078e00ff */
[----:B------:R-:W-:Y:S01]  /*0c70*/  LOP3.LUT R9, R3, 0x3, RZ, 0xc0, !PT ;  /* 0x0000000303097812 */ /* 0x000fe200078ec0ff */
[----:B------:R-:W-:Y:S01]  /*0c80*/  IMAD.MOV.U32 R156, RZ, RZ, -0x800000 ;  /* 0xff800000ff9c7424 */ /* 0x000fe200078e00ff */
[----:B------:R-:W-:Y:S01]  /*0c90*/  LOP3.LUT R18, R5, 0x140, RZ, 0xc0, !PT ;  /* 0x0000014005127812 */ /* 0x000fe200078ec0ff */
[----:B------:R-:W-:Y:S01]  /*0ca0*/  IMAD.MOV.U32 R155, RZ, RZ, -0x800000 ;  /* 0xff800000ff9b7424 */ /* 0x000fe200078e00ff */
[----:B------:R-:W-:Y:S01]  /*0cb0*/  SGXT R5, R13, 0x1 ;  /* 0x000000010d05781a */ /* 0x000fe20000000200 */
[C---:B------:R-:W-:Y:S01]  /*0cc0*/  IMAD.SHL.U32 R20, R9.reuse, 0x2, RZ ;  /* 0x0000000209147824 */ /* 0x040fe200078e00ff */
[----:B------:R-:W-:Y:S01]  /*0cd0*/  SGXT.U32 R8, R8, 0x1 ;  /* 0x000000010808781a */ /* 0x000fe20000000000 */
[----:B------:R-:W-:Y:S01]  /*0ce0*/  IMAD R30, R9, 0x8, R18 ;  /* 0x00000008091e7824 */ /* 0x000fe200078e0212 */
[----:B------:R-:W-:Y:S01]  /*0cf0*/  LOP3.LUT R26, R5, 0x90, RZ, 0xc0, !PT ;  /* 0x00000090051a7812 */ /* 0x000fe200078ec0ff */
[----:B------:R-:W-:Y:S01]  /*0d00*/  IMAD.MOV.U32 R154, RZ, RZ, -0x800000 ;  /* 0xff800000ff9a7424 */ /* 0x000fe200078e00ff */
[----:B------:R-:W-:Y:S01]  /*0d10*/  LOP3.LUT R5, R3, 0x4, RZ, 0xc0, !PT ;  /* 0x0000000403057812 */ /* 0x000fe200078ec0ff */
[----:B0-----:R-:W-:Y:S01]  /*0d20*/  IMAD R8, R8, R35, RZ ;  /* 0x0000002308087224 */ /* 0x001fe200078e02ff */
[----:B------:R-:W-:Y:S01]  /*0d30*/  SHF.R.U32.HI R17, RZ, 0x1, R7 ;  /* 0x00000001ff117819 */ /* 0x000fe20000011607 */
[C---:B------:R-:W-:Y:S01]  /*0d40*/  IMAD R28, R7.reuse, 0x8, R26 ;  /* 0x00000008071c7824 */ /* 0x040fe200078e021a */
[----:B------:R-:W-:Y:S01]  /*0d50*/  LEA.HI R123, R7, R20, RZ, 0x1e ;  /* 0x00000014077b7211 */ /* 0x000fe200078ff0ff */
[----:B------:R-:W-:Y:S01]  /*0d60*/  IMAD R138, R5, 0x80, R22 ;  /* 0x00000080058a7824 */ /* 0x000fe200078e0216 */
[----:B------:R-:W-:Y:S01]  /*0d70*/  LOP3.LUT R5, R3, 0x8, RZ, 0xc0, !PT ;  /* 0x0000000803057812 */ /* 0x000fe200078ec0ff */
[----:B------:R-:W-:Y:S01]  /*0d80*/  IMAD R10, R35, 0x2, R8 ;  /* 0x00000002230a7824 */ /* 0x000fe200078e0208 */
[----:B------:R-:W-:Y:S01]  /*0d90*/  LOP3.LUT R15, R3, 0x10, RZ, 0xc0, !PT ;  /* 0x00000010030f7812 */ /* 0x000fe200078ec0ff */
[----:B-1----:R-:W-:Y:S01]  /*0da0*/  IMAD R86, R2, R33, RZ ;  /* 0x0000002102567224 */ /* 0x002fe200078e02ff */
[----:B------:R-:W-:Y:S01]  /*0db0*/  LEA R16, R9, UR8, 0x5 ;  /* 0x0000000809107c11 */ /* 0x000fe2000f8e28ff */
[----:B------:R-:W-:Y:S01]  /*0dc0*/  IMAD.SHL.U32 R7, R5, 0x2, RZ ;  /* 0x0000000205077824 */ /* 0x000fe200078e00ff */
[----:B------:R-:W-:Y:S01]  /*0dd0*/  LOP3.LUT R125, R6, 0xa0, RZ, 0xc0, !PT ;  /* 0x000000a0067d7812 */ /* 0x000fe200078ec0ff */
[----:B------:R-:W-:Y:S01]  /*0de0*/  IMAD R12, R35, 0x2, R10 ;  /* 0x00000002230c7824 */ /* 0x000fe200078e020a */
[----:B------:R-:W-:Y:S01]  /*0df0*/  LOP3.LUT R17, R17, 0xa0, R14, 0x78, !PT ;  /* 0x000000a011117812 */ /* 0x000fe200078e780e */
[----:B------:R-:W-:Y:S01]  /*0e00*/  IMAD R32, R15, 0x40, R16 ;  /* 0x000000400f207824 */ /* 0x000fe200078e0210 */
[----:B------:R-:W-:Y:S01]  /*0e10*/  LOP3.LUT R7, R28, R7, RZ, 0x3c, !PT ;  /* 0x000000071c077212 */ /* 0x000fe200078e3cff */
[----:B------:R-:W-:Y:S01]  /*0e20*/  IMAD R14, R35, 0x2, R12 ;  /* 0x00000002230e7824 */ /* 0x000fe200078e020c */
[----:B------:R-:W0:Y:S01]  /*0e30*/  LDC.64 R28, c[0x0][0x220] ;  /* 0x00008800ff1c7b82 */ /* 0x000e220000000a00 */
[----:B------:R-:W-:Y:S01]  /*0e40*/  LOP3.LUT R6, R6, 0x90, RZ, 0xc0, !PT ;  /* 0x0000009006067812 */ /* 0x000fe200078ec0ff */
[----:B------:R-:W-:Y:S01]  /*0e50*/  IMAD R88, R33, 0x4, R86 ;  /* 0x0000000421587824 */ /* 0x000fe200078e0256 */
[----:B------:R-:W-:Y:S01]  /*0e60*/  LOP3.LUT P6, RZ, R3, 0x3, RZ, 0xc0, !PT ;  /* 0x0000000303ff7812 */ /* 0x000fe200078cc0ff */
[----:B------:R-:W-:Y:S01]  /*0e70*/  IMAD R16, R35, 0x2, R14 ;  /* 0x0000000223107824 */ /* 0x000fe200078e020e */
[----:B------:R-:W-:Y:S01]  /*0e80*/  LOP3.LUT R5, R6, 0x10, R3, 0x78, !PT ;  /* 0x0000001006057812 */ /* 0x000fe200078e7803 */
[----:B------:R-:W-:Y:S01]  /*0e90*/  IMAD R90, R33, 0x4, R88 ;  /* 0x00000004215a7824 */ /* 0x000fe200078e0258 */
[----:B------:R-:W-:Y:S01]  /*0ea0*/  LOP3.LUT R3, R3, 0x1f, RZ, 0xc0, !PT ;  /* 0x0000001f03037812 */ /* 0x000fe200078ec0ff */
[----:B------:R-:W-:Y:S01]  /*0eb0*/  IMAD R18, R35, 0x2, R16 ;  /* 0x0000000223127824 */ /* 0x000fe200078e0210 */
[C---:B------:R-:W-:Y:S01]  /*0ec0*/  LOP3.LUT R139, R11.reuse, 0x1c0, RZ, 0xc0, !PT ;  /* 0x000001c00b8b7812 */ /* 0x040fe200078ec0ff */
[----:B------:R-:W-:Y:S01]  /*0ed0*/  IMAD.IADD R138, R138, 0x1, R5 ;  /* 0x000000018a8a7824 */ /* 0x000fe200078e0205 */
[----:B------:R-:W-:Y:S01]  /*0ee0*/  LOP3.LUT R126, R11, 0x740, RZ, 0xc0, !PT ;  /* 0x000007400b7e7812 */ /* 0x000fe200078ec0ff */
[----:B------:R-:W-:Y:S01]  /*0ef0*/  IMAD R5, R4, UR4, RZ ;  /* 0x0000000404057c24 */ /* 0x000fe2000f8e02ff */
[----:B------:R-:W-:Y:S01]  /*0f00*/  ULDC.64 UR4, c[0x0][0x260] ;  /* 0x0000980000047ab9 */ /* 0x000fe20000000a00 */
[----:B------:R-:W-:Y:S01]  /*0f10*/  IMAD R4, R34, UR9, RZ ;  /* 0x0000000922047c24 */ /* 0x000fe2000f8e02ff */
[----:B------:R-:W-:Y:S01]  /*0f20*/  UIMAD UR4, UR9, UR4, URZ ;  /* 0x00000004090472a4 */ /* 0x000fe2000f8e023f */
[----:B------:R-:W-:Y:S01]  /*0f30*/  IMAD R20, R35, 0x2, R18 ;  /* 0x0000000223147824 */ /* 0x000fe200078e0212 */
[----:B------:R-:W-:Y:S01]  /*0f40*/  IADD3 R139, R24, UR8, R139 ;  /* 0x00000008188b7c10 */ /* 0x000fe2000fffe08b */
[----:B------:R-:W-:Y:S01]  /*0f50*/  IMAD.IADD R127, R7, 0x1, R32 ;  /* 0x00000001077f7824 */ /* 0x000fe200078e0220 */
[----:B------:R-:W-:Y:S01]  /*0f60*/  IADD3 R85, P0, P1, R5, UR6, R4 ;  /* 0x0000000605557c10 */ /* 0x000fe2000f91e004 */
[----:B------:R-:W-:Y:S01]  /*0f70*/  IMAD R22, R35, 0x2, R20 ;  /* 0x0000000223167824 */ /* 0x000fe200078e0214 */
[----:B------:R-:W-:Y:S01]  /*0f80*/  SHF.R.S32.HI R7, RZ, 0x1f, R5 ;  /* 0x0000001fff077819 */ /* 0x000fe20000011405 */
[----:B------:R-:W-:Y:S01]  /*0f90*/  IMAD R3, R3, UR5, RZ ;  /* 0x0000000503037c24 */ /* 0x000fe2000f8e02ff */
[----:B------:R-:W-:Y:S01]  /*0fa0*/  SHF.R.S32.HI R4, RZ, 0x1f, R4 ;  /* 0x0000001fff047819 */ /* 0x000fe20000011404 */
[----:B------:R-:W-:Y:S01]  /*0fb0*/  IMAD R92, R33, 0x4, R90 ;  /* 0x00000004215c7824 */ /* 0x000fe200078e025a */
[C---:B------:R-:W-:Y:S01]  /*0fc0*/  IADD3 R2, P2, R8.reuse, R85, RZ ;  /* 0x0000005508027210 */ /* 0x040fe20007f5e0ff */
[----:B------:R-:W-:Y:S01]  /*0fd0*/  IMAD R24, R35, 0x2, R22 ;  /* 0x0000000223187824 */ /* 0x000fe200078e0216 */
[----:B------:R-:W-:Y:S01]  /*0fe0*/  IADD3.X R31, R7, UR7, R4, P0, P1 ;  /* 0x00000007071f7c10 */ /* 0x000fe200087e2404 */
[----:B------:R-:W-:Y:S01]  /*0ff0*/  IMAD R94, R33, 0x4, R92 ;  /* 0x00000004215e7824 */ /* 0x000fe200078e025c */
[----:B0-----:R-:W-:Y:S01]  /*1000*/  IADD3 R119, P0, P1, R3, UR4, R28 ;  /* 0x0000000403777c10 */ /* 0x001fe2000f91e01c */
[----:B------:R-:W-:Y:S01]  /*1010*/  IMAD R26, R35, 0x2, R24 ;  /* 0x00000002231a7824 */ /* 0x000fe200078e0218 */
[----:B------:R-:W-:Y:S01]  /*1020*/  SHF.R.S32.HI R28, RZ, 0x1f, R3 ;  /* 0x0000001fff1c7819 */ /* 0x000fe20000011403 */
[----:B------:R-:W-:Y:S01]  /*1030*/  IMAD R96, R33, 0x4, R94 ;  /* 0x0000000421607824 */ /* 0x000fe200078e025e */
[----:B------:R-:W-:Y:S01]  /*1040*/  LEA.HI.X.SX32 R3, R8, R31, 0x1, P2 ;  /* 0x0000001f08037211 */ /* 0x000fe200010f0eff */
[----:B------:R-:W-:Y:S01]  /*1050*/  IMAD.IADD R125, R125, 0x1, R30 ;  /* 0x000000017d7d7824 */ /* 0x000fe200078e021e */
[C---:B------:R-:W-:Y:S01]  /*1060*/  IADD3 R4, P2, R10.reuse, R85, RZ ;  /* 0x000000550a047210 */ /* 0x040fe20007f5e0ff */
[----:B------:R-:W-:Y:S01]  /*1070*/  IMAD R30, R35, 0x2, R26 ;  /* 0x00000002231e7824 */ /* 0x000fe200078e021a */
[----:B------:R-:W-:Y:S01]  /*1080*/  USHF.R.S32.HI UR5, URZ, 0x1f, UR4 ;  /* 0x0000001f3f057899 */ /* 0x000fe20008011404 */
[----:B------:R-:W-:Y:S01]  /*1090*/  IMAD R98, R33, 0x4, R96 ;  /* 0x0000000421627824 */ /* 0x000fe200078e0260 */
[----:B------:R-:W-:Y:S01]  /*10a0*/  LEA.HI.X.SX32 R7, R10, R31, 0x1, P2 ;  /* 0x0000001f0a077211 */ /* 0x000fe200010f0eff */
[----:B------:R-:W-:Y:S01]  /*10b0*/  IMAD R32, R35, 0x2, R30 ;  /* 0x0000000223207824 */ /* 0x000fe200078e021e */
[-C--:B------:R-:W-:Y:S01]  /*10c0*/  IADD3 R10, P2, R16, R85.reuse, RZ ;  /* 0x00000055100a7210 */ /* 0x080fe20007f5e0ff */
[----:B------:R-:W-:Y:S01]  /*10d0*/  IMAD R100, R33, 0x4, R98 ;  /* 0x0000000421647824 */ /* 0x000fe200078e0262 */
[----:B------:R-:W-:Y:S01]  /*10e0*/  IADD3 R5, P3, R12, R85, RZ ;  /* 0x000000550c057210 */ /* 0x000fe20007f7e0ff */
[----:B------:R-:W-:Y:S01]  /*10f0*/  IMAD R34, R35, 0x2, R32 ;  /* 0x0000000223227824 */ /* 0x000fe200078e0220 */
[----:B------:R-:W-:Y:S01]  /*1100*/  LEA.HI.X.SX32 R13, R16, R31, 0x1, P2 ;  /* 0x0000001f100d7211 */ /* 0x000fe200010f0eff */
[----:B------:R-:W-:Y:S01]  /*1110*/  IMAD R102, R33, 0x4, R100 ;  /* 0x0000000421667824 */ /* 0x000fe200078e0264 */
[----:B------:R-:W-:Y:S01]  /*1120*/  IADD3 R16, P2, R22, R85, RZ ;  /* 0x0000005516107210 */ /* 0x000fe20007f5e0ff */
[----:B------:R-:W-:Y:S01]  /*1130*/  IMAD R82, R35, 0x2, R34 ;  /* 0x0000000223527824 */ /* 0x000fe200078e0222 */
[----:B------:R-:W-:Y:S01]  /*1140*/  IADD3.X R29, R28, UR5, R29, P0, P1 ;  /* 0x000000051c1d7c10 */ /* 0x000fe200087e241d */
        /* <DEDUP_REMOVED lines=8> */
[C---:B------:R-:W-:Y:S01]  /*11d0*/  IMAD R110, R33.reuse, 0x4, R108 ;  /* 0x00000004216e7824 */ /* 0x040fe200078e026c */
[----:B------:R-:W-:Y:S01]  /*11e0*/  IADD3 R80, P2, R82, R85, RZ ;  /* 0x0000005552507210 */ /* 0x000fe20007f5e0ff */
[----:B------:R-:W-:Y:S01]  /*11f0*/  IMAD.MOV.U32 R149, RZ, RZ, 0x3f800000 ;  /* 0x3f800000ff957424 */ /* 0x000fe200078e00ff */
[-C--:B------:R-:W-:Y:S01]  /*1200*/  LEA.HI.X.SX32 R8, R12, R31.reuse, 0x1, P3 ;  /* 0x0000001f0c087211 */ /* 0x080fe200018f0eff */
[C---:B------:R-:W-:Y:S01]  /*1210*/  IMAD R112, R33.reuse, 0x4, R110 ;  /* 0x0000000421707824 */ /* 0x040fe200078e026e */
[----:B------:R-:W-:Y:S01]  /*1220*/  LEA.HI.X.SX32 R82, R82, R31, 0x1, P2 ;  /* 0x0000001f52527211 */ /* 0x000fe200010f0eff */
[----:B------:R-:W-:Y:S01]  /*1230*/  IMAD.MOV.U32 R148, RZ, RZ, 0x3f800000 ;  /* 0x3f800000ff947424 */ /* 0x000fe200078e00ff */
[-C--:B------:R-:W-:Y:S01]  /*1240*/  IADD3 R87, P0, R86, R119.reuse, RZ ;  /* 0x0000007756577210 */ /* 0x080fe20007f1e0ff */
[C---:B------:R-:W-:Y:S01]  /*1250*/  IMAD R114, R33.reuse, 0x4, R112 ;  /* 0x0000000421727824 */ /* 0x040fe200078e0270 */
[-C--:B------:R-:W-:Y:S01]  /*1260*/  IADD3 R89, P1, R88, R119.reuse, RZ ;  /* 0x0000007758597210 */ /* 0x080fe20007f3e0ff */
[----:B------:R-:W-:Y:S01]  /*1270*/  IMAD.MOV.U32 R147, RZ, RZ, 0x3f800000 ;  /* 0x3f800000ff937424 */ /* 0x000fe200078e00ff */
[----:B------:R-:W-:Y:S01]  /*1280*/  IADD3 R91, P2, R90, R119, RZ ;  /* 0x000000775a5b7210 */ /* 0x000fe20007f5e0ff */
[----:B------:R-:W-:Y:S01]  /*1290*/  IMAD R116, R33, 0x4, R114 ;  /* 0x0000000421747824 */ /* 0x000fe200078e0272 */
[----:B------:R-:W-:-:S02]  /*12a0*/  IADD3 R11, P3, R18, R85, RZ ;  /* 0x00000055120b7210 */ /* 0x000fc40007f7e0ff */
[----:B------:R-:W-:Y:S02]  /*12b0*/  CS2R R40, SRZ ;  /* 0x0000000000287805 */ /* 0x000fe4000001ff00 */
[----:B------:R-:W-:Y:S01]  /*12c0*/  LEA.HI.X.SX32 R9, R14, R31, 0x1, P4 ;  /* 0x0000001f0e097211 */ /* 0x000fe200020f0eff */
[----:B------:R-:W-:Y:S01]  /*12d0*/  IMAD R118, R33, 0x4, R116 ;  /* 0x0000000421767824 */ /* 0x000fe200078e0274 */
[-C--:B------:R-:W-:Y:S02]  /*12e0*/  LEA.HI.X.SX32 R86, R86, R29.reuse, 0x1, P0 ;  /* 0x0000001d56567211 */ /* 0x080fe400000f0eff */
[----:B------:R-:W-:Y:S02]  /*12f0*/  CS2R R42, SRZ ;  /* 0x00000000002a7805 */ /* 0x000fe4000001ff00 */
[----:B------:R-:W-:Y:S02]  /*1300*/  LEA.HI.X.SX32 R88, R88, R29, 0x1, P1 ;  /* 0x0000001d58587211 */ /* 0x000fe400008f0eff */
[----:B------:R-:W-:-:S02]  /*1310*/  CS2R R38, SRZ ;  /* 0x0000000000267805 */ /* 0x000fc4000001ff00 */
[----:B------:R-:W-:Y:S01]  /*1320*/  LEA.HI.X.SX32 R90, R90, R29, 0x1, P2 ;  /* 0x0000001d5a5a7211 */ /* 0x000fe200010f0eff */
[----:B------:R-:W-:Y:S01]  /*1330*/  UMOV UR6, URZ ;  /* 0x0000003f00067c82 */ /* 0x000fe20008000000 */
[----:B------:R-:W-:Y:S01]  /*1340*/  IADD3 R126, R17, UR8, R126 ;  /* 0x00000008117e7c10 */ /* 0x000fe2000fffe07e */
[----:B------:R-:W-:Y:S01]  /*1350*/  UMOV UR7, URZ ;  /* 0x0000003f00077c82 */ /* 0x000fe20008000000 */
[----:B------:R-:W-:Y:S01]  /*1360*/  IADD3 R12, P4, R20, R85, RZ ;  /* 0x00000055140c7210 */ /* 0x000fe20007f9e0ff */
[----:B------:R-:W-:Y:S01]  /*1370*/  UMOV UR4, URZ ;  /* 0x0000003f00047c82 */ /* 0x000fe20008000000 */
[----:B------:R-:W-:Y:S01]  /*1380*/  LEA.HI.X.SX32 R14, R18, R31, 0x1, P3 ;  /* 0x0000001f120e7211 */ /* 0x000fe200018f0eff */
[----:B------:R-:W-:Y:S01]  /*1390*/  UMOV UR5, URZ ;  /* 0x0000003f00057c82 */ /* 0x000fe20008000000 */
[-C--:B------:R-:W-:Y:S01]  /*13a0*/  IADD3 R93, P0, R92, R119.reuse, RZ ;  /* 0x000000775c5d7210 */ /* 0x080fe20007f1e0ff */
[----:B------:R-:W-:Y:S01]  /*13b0*/  ULDC UR13, c[0x0][0x238] ;  /* 0x00008e00000d7ab9 */ /* 0x000fe20000000800 */
[-C--:B------:R-:W-:Y:S01]  /*13c0*/  IADD3 R95, P1, R94, R119.reuse, RZ ;  /* 0x000000775e5f7210 */ /* 0x080fe20007f3e0ff */
[----:B------:R-:W-:Y:S01]  /*13d0*/  ULDC UR14, c[0x0][0x264] ;  /* 0x00009900000e7ab9 */ /* 0x000fe20000000800 */
[----:B------:R-:W-:Y:S01]  /*13e0*/  IADD3 R97, P2, R96, R119, RZ ;  /* 0x0000007760617210 */ /* 0x000fe20007f5e0ff */
[----:B------:R-:W-:Y:S01]  /*13f0*/  ULDC UR15, c[0x0][0x254] ;  /* 0x00009500000f7ab9 */ /* 0x000fe20000000800 */
[----:B------:R-:W-:-:S02]  /*1400*/  IADD3 R17, P3, R24, R85, RZ ;  /* 0x0000005518117210 */ /* 0x000fc40007f7e0ff */
[----:B------:R-:W-:Y:S02]  /*1410*/  LEA.HI.X.SX32 R15, R20, R31, 0x1, P4 ;  /* 0x0000001f140f7211 */ /* 0x000fe400020f0eff */
[-C--:B------:R-:W-:Y:S02]  /*1420*/  LEA.HI.X.SX32 R92, R92, R29.reuse, 0x1, P0 ;  /* 0x0000001d5c5c7211 */ /* 0x080fe400000f0eff */
[-C--:B------:R-:W-:Y:S02]  /*1430*/  LEA.HI.X.SX32 R94, R94, R29.reuse, 0x1, P1 ;  /* 0x0000001d5e5e7211 */ /* 0x080fe400008f0eff */
[----:B------:R-:W-:Y:S02]  /*1440*/  LEA.HI.X.SX32 R96, R96, R29, 0x1, P2 ;  /* 0x0000001d60607211 */ /* 0x000fe400010f0eff */
[----:B------:R-:W-:Y:S02]  /*1450*/  IADD3 R18, P4, R26, R85, RZ ;  /* 0x000000551a127210 */ /* 0x000fe40007f9e0ff */
[----:B------:R-:W-:-:S02]  /*1460*/  LEA.HI.X.SX32 R20, R24, R31, 0x1, P3 ;  /* 0x0000001f18147211 */ /* 0x000fc400018f0eff */
[-C--:B------:R-:W-:Y:S02]  /*1470*/  IADD3 R99, P0, R98, R119.reuse, RZ ;  /* 0x0000007762637210 */ /* 0x080fe40007f1e0ff */
[-C--:B------:R-:W-:Y:S02]  /*1480*/  IADD3 R101, P1, R100, R119.reuse, RZ ;  /* 0x0000007764657210 */ /* 0x080fe40007f3e0ff */
[----:B------:R-:W-:Y:S02]  /*1490*/  IADD3 R103, P2, R102, R119, RZ ;  /* 0x0000007766677210 */ /* 0x000fe40007f5e0ff */
[----:B------:R-:W-:Y:S02]  /*14a0*/  IADD3 R23, P3, R32, R85, RZ ;  /* 0x0000005520177210 */ /* 0x000fe40007f7e0ff */
[----:B------:R-:W-:Y:S02]  /*14b0*/  LEA.HI.X.SX32 R21, R26, R31, 0x1, P4 ;  /* 0x0000001f1a157211 */ /* 0x000fe400020f0eff */
[----:B------:R-:W-:-:S02]  /*14c0*/  LEA.HI.X.SX32 R98, R98, R29, 0x1, P0 ;  /* 0x0000001d62627211 */ /* 0x000fc400000f0eff */
[-C--:B------:R-:W-:Y:S02]  /*14d0*/  LEA.HI.X.SX32 R100, R100, R29.reuse, 0x1, P1 ;  /* 0x0000001d64647211 */ /* 0x080fe400008f0eff */
[----:B------:R-:W-:Y:S02]  /*14e0*/  LEA.HI.X.SX32 R102, R102, R29, 0x1, P2 ;  /* 0x0000001d66667211 */ /* 0x000fe400010f0eff */
[----:B------:R-:W-:Y:S02]  /*14f0*/  LEA.HI.X.SX32 R26, R32, R31, 0x1, P3 ;  /* 0x0000001f201a7211 */ /* 0x000fe400018f0eff */
[----:B------:R-:W-:Y:S02]  /*1500*/  CS2R R32, SRZ ;  /* 0x0000000000207805 */ /* 0x000fe4000001ff00 */
[-C--:B------:R-:W-:Y:S02]  /*1510*/  IADD3 R107, P0, R106, R119.reuse, RZ ;  /* 0x000000776a6b7210 */ /* 0x080fe40007f1e0ff */
[----:B------:R-:W-:-:S02]  /*1520*/  IADD3 R109, P1, R108, R119, RZ ;  /* 0x000000776c6d7210 */ /* 0x000fc40007f3e0ff */
[----:B------:R-:W-:Y:S02]  /*1530*/  IADD3 R111, P2, R110, R119, RZ ;  /* 0x000000776e6f7210 */ /* 0x000fe40007f5e0ff */
[-C--:B------:R-:W-:Y:S02]  /*1540*/  IADD3 R24, P4, R34, R85.reuse, RZ ;  /* 0x0000005522187210 */ /* 0x080fe40007f9e0ff */
[----:B------:R-:W-:Y:S02]  /*1550*/  IADD3 R81, P3, R36, R85, RZ ;  /* 0x0000005524517210 */ /* 0x000fe40007f7e0ff */
[C---:B------:R-:W-:Y:S02]  /*1560*/  LEA.HI R49, R45.reuse, 0x10, RZ, 0x1e ;  /* 0x000000102d317811 */ /* 0x040fe400078ff0ff */
[C---:B------:R-:W-:Y:S02]  /*1570*/  LEA.HI R51, R45.reuse, 0x8, RZ, 0x1e ;  /* 0x000000082d337811 */ /* 0x040fe400078ff0ff */
[----:B------:R-:W-:Y:S01]  /*1580*/  SHF.R.U32.HI R44, RZ, 0x3, R153 ;  /* 0x00000003ff2c7819 */ /* 0x000fe20000011699 */
[----:B------:R-:W-:Y:S01]  /*1590*/  IMAD.IADD R145, R144, 0x1, R49 ;  /* 0x0000000190917824 */ /* 0x000fe200078e0231 */
[----:B------:R-:W-:-:S02]  /*15a0*/  LEA.HI R47, R45, 0x18, RZ, 0x1e ;  /* 0x000000182d2f7811 */ /* 0x000fc400078ff0ff */
[-C--:B------:R-:W-:Y:S02]  /*15b0*/  LEA.HI.X.SX32 R106, R106, R29.reuse, 0x1, P0 ;  /* 0x0000001d6a6a7211 */ /* 0x080fe400000f0eff */
[-C--:B------:R-:W-:Y:S01]  /*15c0*/  LEA.HI.X.SX32 R108, R108, R29.reuse, 0x1, P1 ;  /* 0x0000001d6c6c7211 */ /* 0x080fe200008f0eff */
[----:B------:R-:W-:Y:S01]  /*15d0*/  IMAD.IADD R146, R144, 0x1, R47 ;  /* 0x0000000190927824 */ /* 0x000fe200078e022f */
[----:B------:R-:W-:Y:S02]  /*15e0*/  LEA.HI.X.SX32 R110, R110, R29, 0x1, P2 ;  /* 0x0000001d6e6e7211 */ /* 0x000fe400010f0eff */
[-C--:B------:R-:W-:Y:S02]  /*15f0*/  LEA.HI.X.SX32 R27, R34, R31.reuse, 0x1, P4 ;  /* 0x0000001f221b7211 */ /* 0x080fe400020f0eff */
[----:B------:R-:W-:Y:S02]  /*1600*/  CS2R R34, SRZ ;  /* 0x0000000000227805 */ /* 0x000fe4000001ff00 */
[----:B------:R-:W-:-:S02]  /*1610*/  LEA.HI.X.SX32 R83, R36, R31, 0x1, P3 ;  /* 0x0000001f24537211 */ /* 0x000fc400018f0eff */
[----:B------:R-:W-:Y:S02]  /*1620*/  CS2R R36, SRZ ;  /* 0x0000000000247805 */ /* 0x000fe4000001ff00 */
[-C--:B------:R-:W-:Y:S02]  /*1630*/  IADD3 R113, P0, R112, R119.reuse, RZ ;  /* 0x0000007770717210 */ /* 0x080fe40007f1e0ff */
[-C--:B------:R-:W-:Y:S02]  /*1640*/  IADD3 R115, P1, R114, R119.reuse, RZ ;  /* 0x0000007772737210 */ /* 0x080fe40007f3e0ff */
[----:B------:R-:W-:Y:S02]  /*1650*/  IADD3 R117, P2, R116, R119, RZ ;  /* 0x0000007774757210 */ /* 0x000fe40007f5e0ff */
[----:B------:R-:W-:Y:S02]  /*1660*/  LEA R136, R45, UR8, 0x2 ;  /* 0x000000082d887c11 */ /* 0x000fe4000f8e10ff */
[----:B------:R-:W-:-:S02]  /*1670*/  LOP3.LUT R129, R44, 0xc, RZ, 0xc0, !PT ;  /* 0x0000000c2c817812 */ /* 0x000fc400078ec0ff */
[----:B------:R-:W-:Y:S02]  /*1680*/  LEA R134, R51, UR8, 0x4 ;  /* 0x0000000833867c11 */ /* 0x000fe4000f8e20ff */
[----:B------:R-:W-:Y:S01]  /*1690*/  LEA R132, R49, UR8, 0x4 ;  /* 0x0000000831847c11 */ /* 0x000fe2000f8e20ff */
[----:B------:R-:W-:Y:S01]  /*16a0*/  IMAD.IADD R135, R136, 0x1, R129 ;  /* 0x0000000188877824 */ /* 0x000fe200078e0281 */
[----:B------:R-:W-:Y:S01]  /*16b0*/  IADD3 R85, P4, R84, R85, RZ ;  /* 0x0000005554557210 */ /* 0x000fe20007f9e0ff */
[C---:B------:R-:W-:Y:S01]  /*16c0*/  IMAD.IADD R133, R129.reuse, 0x1, R134 ;  /* 0x0000000181857824 */ /* 0x040fe200078e0286 */
[----:B------:R-:W-:Y:S01]  /*16d0*/  IADD3 R119, P3, R118, R119, RZ ;  /* 0x0000007776777210 */ /* 0x000fe20007f7e0ff */
[----:B------:R-:W-:Y:S01]  /*16e0*/  IMAD.IADD R131, R129, 0x1, R132 ;  /* 0x0000000181837824 */ /* 0x000fe200078e0284 */
[----:B------:R-:W-:Y:S02]  /*16f0*/  LEA R130, R47, UR8, 0x4 ;  /* 0x000000082f827c11 */ /* 0x000fe4000f8e20ff */
[----:B------:R-:W-:-:S02]  /*1700*/  LEA.HI.X.SX32 R84, R84, R31, 0x1, P4 ;  /* 0x0000001f54547211 */ /* 0x000fc400020f0eff */
[----:B------:R-:W-:Y:S02]  /*1710*/  CS2R R30, SRZ ;  /* 0x00000000001e7805 */ /* 0x000fe4000001ff00 */
[-C--:B------:R-:W-:Y:S01]  /*1720*/  LEA.HI.X.SX32 R112, R112, R29.reuse, 0x1, P0 ;  /* 0x0000001d70707211 */ /* 0x080fe200000f0eff */
[----:B------:R-:W-:Y:S01]  /*1730*/  IMAD.IADD R129, R129, 0x1, R130 ;  /* 0x0000000181817824 */ /* 0x000fe200078e0282 */
[-C--:B------:R-:W-:Y:S02]  /*1740*/  LEA.HI.X.SX32 R114, R114, R29.reuse, 0x1, P1 ;  /* 0x0000001d72727211 */ /* 0x080fe400008f0eff */
[-C--:B------:R-:W-:Y:S02]  /*1750*/  LEA.HI.X.SX32 R116, R116, R29.reuse, 0x1, P2 ;  /* 0x0000001d74747211 */ /* 0x080fe400010f0eff */
[----:B------:R-:W-:Y:S02]  /*1760*/  LEA.HI.X.SX32 R118, R118, R29, 0x1, P3 ;  /* 0x0000001d76767211 */ /* 0x000fe400018f0eff */
[----:B------:R-:W-:-:S02]  /*1770*/  CS2R R28, SRZ ;  /* 0x00000000001c7805 */ /* 0x000fc4000001ff00 */
[----:B------:R-:W-:Y:S01]  /*1780*/  LEA.HI R143, R45, R144, RZ, 0x1e ;  /* 0x000000902d8f7211 */ /* 0x000fe200078ff0ff */
[----:B------:R-:W-:Y:S01]  /*1790*/  IMAD.IADD R144, R144, 0x1, R51 ;  /* 0x0000000190907824 */ /* 0x000fe200078e0233 */
[C---:B------:R-:W-:Y:S02]  /*17a0*/  LOP3.LUT R142, R153.reuse, 0x10, RZ, 0x3c, !PT ;  /* 0x00000010998e7812 */ /* 0x040fe400078e3cff */
[C---:B------:R-:W-:Y:S02]  /*17b0*/  LOP3.LUT R141, R153.reuse, 0x20, RZ, 0x3c, !PT ;  /* 0x00000020998d7812 */ /* 0x040fe400078e3cff */
[C---:B------:R-:W-:Y:S02]  /*17c0*/  LOP3.LUT R140, R153.reuse, 0x30, RZ, 0x3c, !PT ;  /* 0x00000030998c7812 */ /* 0x040fe400078e3cff */
[----:B------:R-:W-:Y:S02]  /*17d0*/  LEA R128, R153, UR8, 0x2 ;  /* 0x0000000899807c11 */ /* 0x000fe4000f8e10ff */
[----:B------:R-:W-:-:S02]  /*17e0*/  LOP3.LUT R124, R125, 0x20, RZ, 0x3c, !PT ;  /* 0x000000207d7c7812 */ /* 0x000fc400078e3cff */
[----:B------:R-:W-:-:S07]  /*17f0*/  LOP3.LUT R137, R138, 0x20, RZ, 0x3c, !PT ;  /* 0x000000208a897812 */ /* 0x000fce00078e3cff */
.L_x_1:
[----:B------:R-:W-:Y:S02]  /*1800*/  USHF.R.S32.HI UR12, URZ, 0x1f, UR4 ;  /* 0x0000001f3f0c7899 */ /* 0x000fe40008011404 */
[----:B------:R-:W-:Y:S02]  /*1810*/  IADD3 R46, P0, R2, UR4, RZ ;  /* 0x00000004022e7c10 */ /* 0x000fe4000ff1e0ff */
[----:B------:R-:W-:Y:S02]  /*1820*/  IADD3 R44, P1, R4, UR4, RZ ;  /* 0x00000004042c7c10 */ /* 0x000fe4000ff3e0ff */
[----:B------:R-:W-:Y:S02]  /*1830*/  IADD3.X R47, R3, UR12, RZ, P0, !PT ;  /* 0x0000000c032f7c10 */ /* 0x000fe400087fe4ff */
[----:B------:R-:W-:Y:S02]  /*1840*/  IADD3 R56, P0, R5, UR4, RZ ;  /* 0x0000000405387c10 */ /* 0x000fe4000ff1e0ff */
[----:B------:R-:W-:Y:S01]  /*1850*/  IADD3.X R45, R7, UR12, RZ, P1, !PT ;  /* 0x0000000c072d7c10 */ /* 0x000fe20008ffe4ff */
[----:B------:R0:W2:Y:S01]  /*1860*/  LDG.E.U8 R58, desc[UR10][R46.64] ;  /* 0x0000000a2e3a7981 */ /* 0x0000a2000c1e1100 */
[----:B------:R-:W-:-:S02]  /*1870*/  IADD3.X R57, R8, UR12, RZ, P0, !PT ;  /* 0x0000000c08397c10 */ /* 0x000fc400087fe4ff */
[----:B------:R-:W-:Y:S01]  /*1880*/  IADD3 R54, P1, R6, UR4, RZ ;  /* 0x0000000406367c10 */ /* 0x000fe2000ff3e0ff */
[----:B------:R1:W3:Y:S01]  /*1890*/  LDG.E.U8 R59, desc[UR10][R44.64] ;  /* 0x0000000a2c3b7981 */ /* 0x0002e2000c1e1100 */
[----:B------:R-:W-:Y:S02]  /*18a0*/  IADD3 R52, P0, R10, UR4, RZ ;  /* 0x000000040a347c10 */ /* 0x000fe4000ff1e0ff */
[----:B------:R-:W-:Y:S01]  /*18b0*/  IADD3.X R55, R9, UR12, RZ, P1, !PT ;  /* 0x0000000c09377c10 */ /* 0x000fe20008ffe4ff */
[----:B------:R4:W5:Y:S01]  /*18c0*/  LDG.E.U8 R60, desc[UR10][R56.64] ;  /* 0x0000000a383c7981 */ /* 0x000962000c1e1100 */
[----:B------:R-:W-:Y:S02]  /*18d0*/  IADD3.X R53, R13, UR12, RZ, P0, !PT ;  /* 0x0000000c0d357c10 */ /* 0x000fe400087fe4ff */
[----:B------:R-:W-:Y:S01]  /*18e0*/  IADD3 R50, P1, R11, UR4, RZ ;  /* 0x000000040b327c10 */ /* 0x000fe2000ff3e0ff */
[----:B------:R4:W5:Y:S01]  /*18f0*/  LDG.E.U8 R61, desc[UR10][R54.64] ;  /* 0x0000000a363d7981 */ /* 0x000962000c1e1100 */
[----:B------:R-:W-:-:S02]  /*1900*/  IADD3 R48, P0, R12, UR4, RZ ;  /* 0x000000040c307c10 */ /* 0x000fc4000ff1e0ff */
[----:B------:R-:W-:Y:S01]  /*1910*/  IADD3.X R51, R14, UR12, RZ, P1, !PT ;  /* 0x0000000c0e337c10 */ /* 0x000fe20008ffe4ff */
[----:B------:R4:W3:Y:S01]  /*1920*/  LDG.E.U8 R62, desc[UR10][R52.64] ;  /* 0x0000000a343e7981 */ /* 0x0008e2000c1e1100 */
[----:B------:R-:W-:Y:S02]  /*1930*/  IADD3.X R49, R15, UR12, RZ, P0, !PT ;  /* 0x0000000c0f317c10 */ /* 0x000fe400087fe4ff */
[----:B0-----:R-:W-:Y:S01]  /*1940*/  IADD3 R46, P1, R16, UR4, RZ ;  /* 0x00000004102e7c10 */ /* 0x001fe2000ff3e0ff */
[----:B------:R0:W5:Y:S01]  /*1950*/  LDG.E.U8 R63, desc[UR10][R50.64] ;  /* 0x0000000a323f7981 */ /* 0x000162000c1e1100 */
[----:B-1----:R-:W-:Y:S02]  /*1960*/  IADD3 R44, P0, R17, UR4, RZ ;  /* 0x00000004112c7c10 */ /* 0x002fe4000ff1e0ff */
[----:B------:R-:W-:Y:S01]  /*1970*/  IADD3.X R47, R19, UR12, RZ, P1, !PT ;  /* 0x0000000c132f7c10 */ /* 0x000fe20008ffe4ff */
[----:B------:R-:W5:Y:S01]  /*1980*/  LDG.E.U8 R68, desc[UR10][R48.64] ;  /* 0x0000000a30447981 */ /* 0x000f62000c1e1100 */
[----:B------:R-:W-:-:S02]  /*1990*/  IADD3.X R45, R20, UR12, RZ, P0, !PT ;  /* 0x0000000c142d7c10 */ /* 0x000fc400087fe4ff */
[----:B----4-:R-:W-:Y:S01]  /*19a0*/  IADD3 R56, P1, R18, UR4, RZ ;  /* 0x0000000412387c10 */ /* 0x010fe2000ff3e0ff */
[----:B------:R1:W4:Y:S01]  /*19b0*/  LDG.E.U8 R69, desc[UR10][R46.64] ;  /* 0x0000000a2e457981 */ /* 0x000322000c1e1100 */
[----:B------:R-:W-:Y:S02]  /*19c0*/  IADD3 R54, P0, R24, UR4, RZ ;  /* 0x0000000418367c10 */ /* 0x000fe4000ff1e0ff */
[----:B------:R-:W-:Y:S01]  /*19d0*/  IADD3.X R57, R21, UR12, RZ, P1, !PT ;  /* 0x0000000c15397c10 */ /* 0x000fe20008ffe4ff */
[----:B------:R1:W5:Y:S01]  /*19e0*/  LDG.E.U8 R64, desc[UR10][R44.64] ;  /* 0x0000000a2c407981 */ /* 0x000362000c1e1100 */
[----:B------:R-:W-:Y:S02]  /*19f0*/  IADD3.X R55, R27, UR12, RZ, P0, !PT ;  /* 0x0000000c1b377c10 */ /* 0x000fe400087fe4ff */
[----:B------:R-:W-:Y:S02]  /*1a00*/  IADD3 R52, P1, R80, UR4, RZ ;  /* 0x0000000450347c10 */ /* 0x000fe4000ff3e0ff */
[----:B0-----:R-:W-:Y:S01]  /*1a10*/  IADD3 R50, P0, R22, UR4, RZ ;  /* 0x0000000416327c10 */ /* 0x001fe2000ff1e0ff */
[----:B------:R-:W4:Y:S01]  /*1a20*/  LDG.E.U8 R54, desc[UR10][R54.64] ;  /* 0x0000000a36367981 */ /* 0x000f22000c1e1100 */
[----:B------:R-:W-:-:S02]  /*1a30*/  IADD3.X R53, R82, UR12, RZ, P1, !PT ;  /* 0x0000000c52357c10 */ /* 0x000fc40008ffe4ff */
[----:B-1----:R-:W-:Y:S01]  /*1a40*/  IADD3 R46, P2, R81, UR4, RZ ;  /* 0x00000004512e7c10 */ /* 0x002fe2000ff5e0ff */
[----:B------:R-:W4:Y:S01]  /*1a50*/  LDG.E.U8 R57, desc[UR10][R56.64] ;  /* 0x0000000a38397981 */ /* 0x000f22000c1e1100 */
[----:B------:R-:W-:Y:S02]  /*1a60*/  IADD3.X R51, R25, UR12, RZ, P0, !PT ;  /* 0x0000000c19337c10 */ /* 0x000fe400087fe4ff */
[----:B------:R-:W-:Y:S01]  /*1a70*/  IADD3 R48, P1, R23, UR4, RZ ;  /* 0x0000000417307c10 */ /* 0x000fe2000ff3e0ff */
[----:B------:R-:W4:Y:S01]  /*1a80*/  LDG.E.U8 R53, desc[UR10][R52.64] ;  /* 0x0000000a34357981 */ /* 0x000f22000c1e1100 */
[----:B------:R-:W-:Y:S02]  /*1a90*/  IADD3 R44, P0, R85, UR4, RZ ;  /* 0x00000004552c7c10 */ /* 0x000fe4000ff1e0ff */
[----:B------:R-:W-:Y:S02]  /*1aa0*/  IADD3.X R47, R83, UR12, RZ, P2, !PT ;  /* 0x0000000c532f7c10 */ /* 0x000fe400097fe4ff */
[----:B------:R-:W-:Y:S01]  /*1ab0*/  IADD3.X R49, R26, UR12, RZ, P1, !PT ;  /* 0x0000000c1a317c10 */ /* 0x000fe20008ffe4ff */
[----:B------:R-:W4:Y:S01]  /*1ac0*/  LDG.E.U8 R56, desc[UR10][R50.64] ;  /* 0x0000000a32387981 */ /* 0x000f22000c1e1100 */
[----:B------:R-:W-:-:S03]  /*1ad0*/  IADD3.X R45, R84, UR12, RZ, P0, !PT ;  /* 0x0000000c542d7c10 */ /* 0x000fc600087fe4ff */
[----:B------:R-:W4:Y:S04]  /*1ae0*/  LDG.E.U8 R70, desc[UR10][R46.64] ;  /* 0x0000000a2e467981 */ /* 0x000f28000c1e1100 */
[----:B------:R-:W4:Y:S04]  /*1af0*/  LDG.E.U8 R71, desc[UR10][R48.64] ;  /* 0x0000000a30477981 */ /* 0x000f28000c1e1100 */
[----:B------:R-:W4:Y:S01]  /*1b00*/  LDG.E.U8 R77, desc[UR10][R44.64] ;  /* 0x0000000a2c4d7981 */ /* 0x000f22000c1e1100 */
[----:B------:R-:W-:Y:S06]  /*1b10*/  BAR.SYNC.DEFER_BLOCKING 0x0 ;  /* 0x0000000000007b1d */ /* 0x000fec0000010000 */
[----:B--2---:R-:W-:Y:S04]  /*1b20*/  STS.U8 [R153+UR8+0x1000], R58 ;  /* 0x0010003a99007988 */ /* 0x004fe80008000008 */
[----:B---3--:R-:W-:Y:S04]  /*1b30*/  STS.U8 [R153+UR8+0x1200], R62 ;  /* 0x0012003e99007988 */ /* 0x008fe80008000008 */
[----:B-----5:R-:W-:Y:S04]  /*1b40*/  STS.U8 [R153+UR8+0x1400], R64 ;  /* 0x0014004099007988 */ /* 0x020fe80008000008 */
[----:B----4-:R-:W-:Y:S04]  /*1b50*/  STS.U8 [R153+UR8+0x1600], R54 ;  /* 0x0016003699007988 */ /* 0x010fe80008000008 */
[----:B------:R-:W-:Y:S04]  /*1b60*/  STS.U8 [R142+UR8+0x1080], R59 ;  /* 0x0010803b8e007988 */ /* 0x000fe80008000008 */
        /* <DEDUP_REMOVED lines=10> */
[----:B------:R-:W-:Y:S01]  /*1c10*/  STS.U8 [R140+UR8+0x1780], R77 ;  /* 0x0017804d8c007988 */ /* 0x000fe20008000008 */
[----:B------:R-:W-:Y:S06]  /*1c20*/  BAR.SYNC.DEFER_BLOCKING 0x0 ;  /* 0x0000000000007b1d */ /* 0x000fec0000010000 */
[----:B------:R-:W0:Y:S04]  /*1c30*/  LDSM.16.M88.4 R48, [R139+0x1000] ;  /* 0x001000008b30783b */ /* 0x000e280000000200 */
[----:B------:R-:W1:Y:S04]  /*1c40*/  LDSM.16.MT88.4 R72, [R138+UR8] ;  /* 0x000000088a48783b */ /* 0x000e680008004200 */
[----:B------:R-:W2:Y:S04]  /*1c50*/  LDSM.16.MT88.4 R64, [R138+UR8+0x400] ;  /* 0x000400088a40783b */ /* 0x000ea80008004200 */
[----:B------:R-:W3:Y:S04]  /*1c60*/  LDSM.16.MT88.4 R44, [R137+UR8] ;  /* 0x00000008892c783b */ /* 0x000ee80008004200 */
[----:B------:R-:W4:Y:S04]  /*1c70*/  LDSM.16.MT88.4 R52, [R137+UR8+0x400] ;  /* 0x000400088934783b */ /* 0x000f280008004200 */
[----:B------:R-:W5:Y:S04]  /*1c80*/  LDSM.16.MT88.4 R56, [R138+UR8+0x800] ;  /* 0x000800088a38783b */ /* 0x000f680008004200 */
[----:B------:R-:W5:Y:S01]  /*1c90*/  LDSM.16.MT88.4 R60, [R138+UR8+0xc00] ;  /* 0x000c00088a3c783b */ /* 0x000f620008004200 */
[----:B0-----:R-:W-:-:S02]  /*1ca0*/  F2FP.F16.E4M3.UNPACK_B R104, R48 ;  /* 0x00000030ff68723e */ /* 0x001fc400020006ff */
[----:B------:R-:W-:Y:S01]  /*1cb0*/  F2FP.F16.E4M3.UNPACK_B R105, R49 ;  /* 0x00000031ff69723e */ /* 0x000fe200020006ff */
[----:B-1----:R-:W-:Y:S02]  /*1cc0*/  IMAD.MOV.U32 R68, RZ, RZ, R72 ;  /* 0x000000ffff447224 */ /* 0x002fe400078e0048 */
[----:B------:R-:W-:Y:S02]  /*1cd0*/  IMAD.MOV.U32 R69, RZ, RZ, R74 ;  /* 0x000000ffff457224 */ /* 0x000fe400078e004a */
[----:B--2---:R-:W-:Y:S02]  /*1ce0*/  IMAD.MOV.U32 R70, RZ, RZ, R64 ;  /* 0x000000ffff467224 */ /* 0x004fe400078e0040 */
[----:B------:R-:W-:-:S07]  /*1cf0*/  IMAD.MOV.U32 R71, RZ, RZ, R66 ;  /* 0x000000ffff477224 */ /* 0x000fce00078e0042 */
[----:B------:R-:W-:Y:S01]  /*1d00*/  HMMA.16816.F32 R68, R68, R104, RZ ;  /* 0x000000684444723c */ /* 0x000fe200000018ff */
[----:B------:R-:W-:Y:S01]  /*1d10*/  IMAD.MOV.U32 R72, RZ, RZ, R73 ;  /* 0x000000ffff487224 */ /* 0x000fe200078e0049 */
[----:B------:R-:W-:Y:S01]  /*1d20*/  F2FP.F16.E4M3.UNPACK_B R48, R48.H1 ;  /* 0x00000030ff30723e */ /* 0x000fe200030006ff */
[----:B------:R-:W-:Y:S01]  /*1d30*/  IMAD.MOV.U32 R73, RZ, RZ, R75 ;  /* 0x000000ffff497224 */ /* 0x000fe200078e004b */
[----:B------:R-:W-:Y:S01]  /*1d40*/  F2FP.F16.E4M3.UNPACK_B R49, R49.H1 ;  /* 0x00000031ff31723e */ /* 0x000fe200030006ff */
[----:B------:R-:W-:Y:S02]  /*1d50*/  IMAD.MOV.U32 R74, RZ, RZ, R65 ;  /* 0x000000ffff4a7224 */ /* 0x000fe400078e0041 */
[----:B---3--:R-:W-:Y:S02]  /*1d60*/  IMAD.MOV.U32 R76, RZ, RZ, R44 ;  /* 0x000000ffff4c7224 */ /* 0x008fe400078e002c */
[----:B------:R-:W-:Y:S02]  /*1d70*/  IMAD.MOV.U32 R77, RZ, RZ, R46 ;  /* 0x000000ffff4d7224 */ /* 0x000fe400078e002e */
[----:B----4-:R-:W-:-:S02]  /*1d80*/  IMAD.MOV.U32 R78, RZ, RZ, R52 ;  /* 0x000000ffff4e7224 */ /* 0x010fc400078e0034 */
[----:B------:R-:W-:Y:S02]  /*1d90*/  IMAD.MOV.U32 R79, RZ, RZ, R54 ;  /* 0x000000ffff4f7224 */ /* 0x000fe400078e0036 */
[----:B------:R-:W-:-:S05]  /*1da0*/  IMAD.MOV.U32 R75, RZ, RZ, R67 ;  /* 0x000000ffff4b7224 */ /* 0x000fca00078e0043 */
[----:B------:R-:W-:Y:S01]  /*1db0*/  HMMA.16816.F32 R64, R76, R104, RZ ;  /* 0x000000684c40723c */ /* 0x000fe200000018ff */
[----:B------:R-:W0:Y:S05]  /*1dc0*/  LDSM.16.MT88.4 R76, [R137+UR8+0xc00] ;  /* 0x000c0008894c783b */ /* 0x000e2a0008004200 */
[----:B------:R-:W-:Y:S01]  /*1dd0*/  HMMA.16816.F32 R68, R72, R48, R68 ;  /* 0x000000304844723c */ /* 0x000fe20000001844 */
[----:B------:R-:W1:Y:S01]  /*1de0*/  LDSM.16.MT88.4 R72, [R137+UR8+0x800] ;  /* 0x000800088948783b */ /* 0x000e620008004200 */
[----:B------:R-:W-:Y:S02]  /*1df0*/  IMAD.MOV.U32 R44, RZ, RZ, R45 ;  /* 0x000000ffff2c7224 */ /* 0x000fe400078e002d */
[----:B------:R-:W-:-:S02]  /*1e00*/  IMAD.MOV.U32 R45, RZ, RZ, R47 ;  /* 0x000000ffff2d7224 */ /* 0x000fc400078e002f */
[----:B------:R-:W-:Y:S02]  /*1e10*/  IMAD.MOV.U32 R46, RZ, RZ, R53 ;  /* 0x000000ffff2e7224 */ /* 0x000fe400078e0035 */
[----:B------:R-:W-:Y:S02]  /*1e20*/  IMAD.MOV.U32 R47, RZ, RZ, R55 ;  /* 0x000000ffff2f7224 */ /* 0x000fe400078e0037 */
[----:B-----5:R-:W-:Y:S02]  /*1e30*/  IMAD.MOV.U32 R52, RZ, RZ, R56 ;  /* 0x000000ffff347224 */ /* 0x020fe400078e0038 */
[----:B------:R-:W-:-:S06]  /*1e40*/  IMAD.MOV.U32 R53, RZ, RZ, R58 ;  /* 0x000000ffff357224 */ /* 0x000fcc00078e003a */
[----:B------:R-:W-:Y:S01]  /*1e50*/  HMMA.16816.F32 R44, R44, R48, R64 ;  /* 0x000000302c2c723c */ /* 0x000fe20000001840 */
[----:B------:R-:W-:Y:S02]  /*1e60*/  IMAD.MOV.U32 R54, RZ, RZ, R60 ;  /* 0x000000ffff367224 */ /* 0x000fe400078e003c */
[----:B------:R-:W-:-:S04]  /*1e70*/  IMAD.MOV.U32 R55, RZ, RZ, R62 ;  /* 0x000000ffff377224 */ /* 0x000fc800078e003e */
[----:B------:R-:W-:Y:S02]  /*1e80*/  F2FP.F16.E4M3.UNPACK_B R48, R50 ;  /* 0x00000032ff30723e */ /* 0x000fe400020006ff */
[----:B------:R-:W-:-:S07]  /*1e90*/  F2FP.F16.E4M3.UNPACK_B R49, R51 ;  /* 0x00000033ff31723e */ /* 0x000fce00020006ff */
[----:B------:R-:W-:Y:S01]  /*1ea0*/  HMMA.16816.F32 R52, R52, R48, R68 ;  /* 0x000000303434723c */ /* 0x000fe20000001844 */
[----:B0-----:R-:W-:Y:S01]  /*1eb0*/  IMAD.MOV.U32 R66, RZ, RZ, R76 ;  /* 0x000000ffff427224 */ /* 0x001fe200078e004c */
[----:B------:R-:W-:Y:S01]  /*1ec0*/  BAR.SYNC.DEFER_BLOCKING 0x0 ;  /* 0x0000000000007b1d */ /* 0x000fe20000010000 */
[----:B------:R-:W-:Y:S02]  /*1ed0*/  IMAD.MOV.U32 R67, RZ, RZ, R78 ;  /* 0x000000ffff437224 */ /* 0x000fe400078e004e */
[----:B-1----:R-:W-:Y:S02]  /*1ee0*/  IMAD.MOV.U32 R64, RZ, RZ, R72 ;  /* 0x000000ffff407224 */ /* 0x002fe400078e0048 */
[----:B------:R-:W-:Y:S01]  /*1ef0*/  IMAD.MOV.U32 R65, RZ, RZ, R74 ;  /* 0x000000ffff417224 */ /* 0x000fe200078e004a */
[----:B------:R-:W-:-:S06]  /*1f00*/  F2FP.F16.E4M3.UNPACK_B R68, R50.H1 ;  /* 0x00000032ff44723e */ /* 0x000fcc00030006ff */
[----:B------:R-:W-:Y:S01]  /*1f10*/  HMMA.16816.F32 R44, R64, R48, R44 ;  /* 0x00000030402c723c */ /* 0x000fe2000000182c */
[----:B------:R-:W-:Y:S01]  /*1f20*/  F2FP.F16.E4M3.UNPACK_B R69, R51.H1 ;  /* 0x00000033ff45723e */ /* 0x000fe200030006ff */
[----:B------:R-:W-:Y:S02]  /*1f30*/  IMAD.MOV.U32 R50, RZ, RZ, R61 ;  /* 0x000000ffff327224 */ /* 0x000fe400078e003d */
[----:B------:R-:W-:-:S03]  /*1f40*/  IMAD.MOV.U32 R51, RZ, RZ, R63 ;  /* 0x000000ffff337224 */ /* 0x000fc600078e003f */
[----:B------:R-:W-:Y:S02]  /*1f50*/  IMAD.MOV.U32 R48, RZ, RZ, R57 ;  /* 0x000000ffff307224 */ /* 0x000fe400078e0039 */
[----:B------:R-:W-:-:S07]  /*1f60*/  IMAD.MOV.U32 R49, RZ, RZ, R59 ;  /* 0x000000ffff317224 */ /* 0x000fce00078e003b */
[----:B------:R-:W-:Y:S07]  /*1f70*/  HMMA.16816.F32 R48, R48, R68, R52 ;  /* 0x000000443030723c */ /* 0x000fee0000001834 */
[----:B------:R-:W-:Y:S02]  /*1f80*/  IMAD.MOV.U32 R52, RZ, RZ, R73 ;  /* 0x000000ffff347224 */ /* 0x000fe400078e0049 */
[----:B------:R-:W-:Y:S02]  /*1f90*/  IMAD.MOV.U32 R53, RZ, RZ, R75 ;  /* 0x000000ffff357224 */ /* 0x000fe400078e004b */
[----:B------:R-:W-:-:S02]  /*1fa0*/  IMAD.MOV.U32 R54, RZ, RZ, R77 ;  /* 0x000000ffff367224 */ /* 0x000fc400078e004d */
[----:B------:R-:W-:Y:S01]  /*1fb0*/  IMAD.MOV.U32 R55, RZ, RZ, R79 ;  /* 0x000000ffff377224 */ /* 0x000fe200078e004f */
[----:B------:R-:W-:-:S06]  /*1fc0*/  IADD3 R56, P0, R123, UR6, RZ ;  /* 0x000000067b387c10 */ /* 0x000fcc000ff1e0ff */
[----:B------:R-:W-:Y:S01]  /*1fd0*/  HMMA.16816.F32 R44, R52, R68, R44 ;  /* 0x00000044342c723c */ /* 0x000fe2000000182c */
[CC--:B------:R-:W-:Y:S02]  /*1fe0*/  ISETP.GT.U32.AND P2, PT, R56.reuse, R143.reuse, PT ;  /* 0x0000008f3800720c */ /* 0x0c0fe40003f44070 */
[C---:B------:R-:W-:Y:S02]  /*1ff0*/  ISETP.GE.U32.AND P1, PT, R56.reuse, R143, PT ;  /* 0x0000008f3800720c */ /* 0x040fe40003f26070 */
[----:B------:R-:W-:Y:S02]  /*2000*/  ISETP.GT.U32.AND P4, PT, R56, R144, PT ;  /* 0x000000903800720c */ /* 0x000fe40003f84070 */
[----:B------:R-:W-:Y:S02]  /*2010*/  IMAD.X R53, RZ, RZ, UR7, P0 ;  /* 0x00000007ff357e24 */ /* 0x000fe400080e06ff */
[----:B------:R-:W-:Y:S01]  /*2020*/  FMUL R48, R48, UR13 ;  /* 0x0000000d30307c20 */ /* 0x000fe20008400000 */
[----:B------:R-:W-:Y:S01]  /*2030*/  FMUL R49, R49, UR13 ;  /* 0x0000000d31317c20 */ /* 0x000fe20008400000 */
[----:B------:R-:W-:Y:S01]  /*2040*/  FMUL R50, R50, UR13 ;  /* 0x0000000d32327c20 */ /* 0x000fe20008400000 */
[----:B------:R-:W-:-:S02]  /*2050*/  ISETP.GT.U32.AND.EX P2, PT, R53, RZ, PT, P2 ;  /* 0x000000ff3500720c */ /* 0x000fc40003f44120 */
[C---:B------:R-:W-:Y:S02]  /*2060*/  ISETP.GE.U32.AND.EX P1, PT, R53.reuse, RZ, PT, P1 ;  /* 0x000000ff3500720c */ /* 0x040fe40003f26110 */
[----:B------:R-:W-:Y:S02]  /*2070*/  ISETP.GT.U32.AND.EX P4, PT, R53, RZ, PT, P4 ;  /* 0x000000ff3500720c */ /* 0x000fe40003f84140 */
[----:B------:R-:W-:Y:S02]  /*2080*/  FSEL R52, R48, -INF , !P2 ;  /* 0xff80000030347808 */ /* 0x000fe40005000000 */
[----:B------:R-:W-:Y:S02]  /*2090*/  FSEL R49, R49, -INF , !P1 ;  /* 0xff80000031317808 */ /* 0x000fe40004800000 */
[----:B------:R-:W-:Y:S02]  /*20a0*/  FSEL R48, R50, -INF , !P4 ;  /* 0xff80000032307808 */ /* 0x000fe40006000000 */
[----:B------:R-:W-:-:S02]  /*20b0*/  ISETP.GE.U32.AND P3, PT, R56, R144, PT ;  /* 0x000000903800720c */ /* 0x000fc40003f66070 */
[CC--:B------:R-:W-:Y:S02]  /*20c0*/  ISETP.GT.U32.AND P0, PT, R56.reuse, R145.reuse, PT ;  /* 0x000000913800720c */ /* 0x0c0fe40003f04070 */
[C---:B------:R-:W-:Y:S02]  /*20d0*/  ISETP.GE.U32.AND P2, PT, R56.reuse, R145, PT ;  /* 0x000000913800720c */ /* 0x040fe40003f46070 */
[CC--:B------:R-:W-:Y:S02]  /*20e0*/  ISETP.GT.U32.AND P1, PT, R56.reuse, R146.reuse, PT ;  /* 0x000000923800720c */ /* 0x0c0fe40003f24070 */
[----:B------:R-:W-:Y:S01]  /*20f0*/  ISETP.GE.U32.AND P4, PT, R56, R146, PT ;  /* 0x000000923800720c */ /* 0x000fe20003f86070 */
[----:B------:R-:W-:Y:S01]  /*2100*/  FMUL R50, R51, UR13 ;  /* 0x0000000d33327c20 */ /* 0x000fe20008400000 */
[C---:B------:R-:W-:Y:S01]  /*2110*/  ISETP.GE.U32.AND.EX P3, PT, R53.reuse, RZ, PT, P3 ;  /* 0x000000ff3500720c */ /* 0x040fe20003f66130 */
[----:B------:R-:W-:Y:S01]  /*2120*/  FMUL R44, R44, UR13 ;  /* 0x0000000d2c2c7c20 */ /* 0x000fe20008400000 */
[----:B------:R-:W-:Y:S01]  /*2130*/  ISETP.GT.U32.AND.EX P0, PT, R53, RZ, PT, P0 ;  /* 0x000000ff3500720c */ /* 0x000fe20003f04100 */
[----:B------:R-:W-:Y:S01]  /*2140*/  FMUL R45, R45, UR13 ;  /* 0x0000000d2d2d7c20 */ /* 0x000fe20008400000 */
[C---:B------:R-:W-:Y:S01]  /*2150*/  ISETP.GE.U32.AND.EX P2, PT, R53.reuse, RZ, PT, P2 ;  /* 0x000000ff3500720c */ /* 0x040fe20003f46120 */
[----:B------:R-:W-:Y:S01]  /*2160*/  FMUL R51, R46, UR13 ;  /* 0x0000000d2e337c20 */ /* 0x000fe20008400000 */
[----:B------:R-:W-:-:S02]  /*2170*/  ISETP.GT.U32.AND.EX P1, PT, R53, RZ, PT, P1 ;  /* 0x000000ff3500720c */ /* 0x000fc40003f24110 */
[----:B------:R-:W-:Y:S01]  /*2180*/  ISETP.GE.U32.AND.EX P4, PT, R53, RZ, PT, P4 ;  /* 0x000000ff3500720c */ /* 0x000fe20003f86140 */
[----:B------:R-:W-:Y:S01]  /*2190*/  FMUL R53, R47, UR13 ;  /* 0x0000000d2f357c20 */ /* 0x000fe20008400000 */
[----:B------:R-:W-:Y:S02]  /*21a0*/  FSEL R50, R50, -INF , !P3 ;  /* 0xff80000032327808 */ /* 0x000fe40005800000 */
[----:B------:R-:W-:Y:S02]  /*21b0*/  FSEL R46, R44, -INF , !P0 ;  /* 0xff8000002c2e7808 */ /* 0x000fe40004000000 */
[----:B------:R-:W-:Y:S02]  /*21c0*/  FSEL R47, R45, -INF , !P2 ;  /* 0xff8000002d2f7808 */ /* 0x000fe40005000000 */
[----:B------:R-:W-:Y:S02]  /*21d0*/  FSEL R45, R51, -INF , !P1 ;  /* 0xff800000332d7808 */ /* 0x000fe40004800000 */
[----:B------:R-:W-:-:S02]  /*21e0*/  FSEL R44, R53, -INF , !P4 ;  /* 0xff800000352c7808 */ /* 0x000fc40006000000 */
[----:B------:R-:W-:Y:S02]  /*21f0*/  FMNMX R51, R52, R49, !PT ;  /* 0x0000003134337209 */ /* 0x000fe40007800000 */
[----:B------:R-:W-:Y:S02]  /*2200*/  FMNMX R53, R48, R50, !PT ;  /* 0x0000003230357209 */ /* 0x000fe40007800000 */
[----:B------:R-:W-:Y:S02]  /*2210*/  FMNMX R54, R46, R47, !PT ;  /* 0x0000002f2e367209 */ /* 0x000fe40007800000 */
[----:B------:R-:W-:Y:S01]  /*2220*/  FMNMX R55, R45, R44, !PT ;  /* 0x0000002c2d377209 */ /* 0x000fe20007800000 */
[----:B------:R-:W0:Y:S04]  /*2230*/  SHFL.BFLY PT, R56, R51, 0x2, 0x1f ;  /* 0x0c401f0033387f89 */ /* 0x000e2800000e0000 */
[----:B------:R-:W1:Y:S04]  /*2240*/  SHFL.BFLY PT, R58, R53, 0x2, 0x1f ;  /* 0x0c401f00353a7f89 */ /* 0x000e6800000e0000 */
[----:B------:R-:W2:Y:S04]  /*2250*/  SHFL.BFLY PT, R57, R54, 0x2, 0x1f ;  /* 0x0c401f0036397f89 */ /* 0x000ea800000e0000 */
[----:B------:R-:W3:Y:S01]  /*2260*/  SHFL.BFLY PT, R62, R55, 0x2, 0x1f ;  /* 0x0c401f00373e7f89 */ /* 0x000ee200000e0000 */
[----:B0-----:R-:W-:-:S02]  /*2270*/  FMNMX R56, R51, R56, !PT ;  /* 0x0000003833387209 */ /* 0x001fc40007800000 */
[----:B-1----:R-:W-:Y:S02]  /*2280*/  FMNMX R58, R53, R58, !PT ;  /* 0x0000003a353a7209 */ /* 0x002fe40007800000 */
[----:B--2---:R-:W-:-:S03]  /*2290*/  FMNMX R60, R54, R57, !PT ;  /* 0x00000039363c7209 */ /* 0x004fc60007800000 */
[----:B------:R-:W0:Y:S01]  /*22a0*/  SHFL.BFLY PT, R59, R58, 0x1, 0x1f ;  /* 0x0c201f003a3b7f89 */ /* 0x000e2200000e0000 */
[----:B---3--:R-:W-:-:S03]  /*22b0*/  FMNMX R62, R55, R62, !PT ;  /* 0x0000003e373e7209 */ /* 0x008fc60007800000 */
[----:B------:R-:W1:Y:S04]  /*22c0*/  SHFL.BFLY PT, R57, R56, 0x1, 0x1f ;  /* 0x0c201f0038397f89 */ /* 0x000e6800000e0000 */
[----:B------:R-:W2:Y:S04]  /*22d0*/  SHFL.BFLY PT, R61, R60, 0x1, 0x1f ;  /* 0x0c201f003c3d7f89 */ /* 0x000ea800000e0000 */
[----:B------:R-:W3:Y:S01]  /*22e0*/  SHFL.BFLY PT, R51, R62, 0x1, 0x1f ;  /* 0x0c201f003e337f89 */ /* 0x000ee200000e0000 */
[----:B0-----:R-:W-:Y:S02]  /*22f0*/  FMNMX R66, R58, R59, !PT ;  /* 0x0000003b3a427209 */ /* 0x001fe40007800000 */
[----:B-1----:R-:W-:-:S02]  /*2300*/  FMNMX R64, R56, R57, !PT ;  /* 0x0000003938407209 */ /* 0x002fc40007800000 */
[----:B--2---:R-:W-:-:S03]  /*2310*/  FMNMX R68, R60, R61, !PT ;  /* 0x0000003d3c447209 */ /* 0x004fc60007800000 */
[----:B------:R-:W-:Y:S01]  /*2320*/  @!P6 STS [R135+0x1000], R64 ;  /* 0x001000408700e388 */ /* 0x000fe20000000800 */
[----:B---3--:R-:W-:-:S03]  /*2330*/  FMNMX R70, R62, R51, !PT ;  /* 0x000000333e467209 */ /* 0x008fc60007800000 */
[----:B------:R-:W-:Y:S04]  /*2340*/  @!P6 STS [R133+0x1000], R66 ;  /* 0x001000428500e388 */ /* 0x000fe80000000800 */
[----:B------:R-:W-:Y:S04]  /*2350*/  @!P6 STS [R131+0x1000], R68 ;  /* 0x001000448300e388 */ /* 0x000fe80000000800 */
[----:B------:R-:W-:Y:S01]  /*2360*/  @!P6 STS [R129+0x1000], R70 ;  /* 0x001000468100e388 */ /* 0x000fe20000000800 */
[----:B------:R-:W-:Y:S06]  /*2370*/  BAR.SYNC.DEFER_BLOCKING 0x0 ;  /* 0x0000000000007b1d */ /* 0x000fec0000010000 */
[----:B------:R-:W0:Y:S04]  /*2380*/  LDS R51, [R128+0x1000] ;  /* 0x0010000080337984 */ /* 0x000e280000000800 */
[----:B0-----:R-:W0:Y:S02]  /*2390*/  SHFL.BFLY PT, R54, R51, 0x2, 0x1f ;  /* 0x0c401f0033367f89 */ /* 0x001e2400000e0000 */
[----:B0-----:R-:W-:-:S05]  /*23a0*/  FMNMX R54, R51, R54, !PT ;  /* 0x0000003633367209 */ /* 0x001fca0007800000 */
[----:B------:R-:W0:Y:S02]  /*23b0*/  SHFL.BFLY PT, R53, R54, 0x1, 0x1f ;  /* 0x0c201f0036357f89 */ /* 0x000e2400000e0000 */
[----:B0-----:R-:W-:-:S05]  /*23c0*/  FMNMX R53, R54, R53, !PT ;  /* 0x0000003536357209 */ /* 0x001fca0007800000 */
[----:B------:R-:W-:Y:S01]  /*23d0*/  @!P6 STS [R128+0x1000], R53 ;  /* 0x001000358000e388 */ /* 0x000fe20000000800 */
[----:B------:R-:W-:Y:S06]  /*23e0*/  BAR.SYNC.DEFER_BLOCKING 0x0 ;  /* 0x0000000000007b1d */ /* 0x000fec0000010000 */
[----:B------:R-:W0:Y:S04]  /*23f0*/  LDS R104, [R136+0x1000] ;  /* 0x0010000088687984 */ /* 0x000e280000000800 */
[----:B------:R-:W1:Y:S04]  /*2400*/  LDS R105, [R134+0x1000] ;  /* 0x0010000086697984 */ /* 0x000e680000000800 */
[----:B------:R-:W2:Y:S04]  /*2410*/  LDS R78, [R132+0x1000] ;  /* 0x00100000844e7984 */ /* 0x000ea80000000800 */
[----:B------:R-:W3:Y:S01]  /*2420*/  LDS R79, [R130+0x1000] ;  /* 0x00100000824f7984 */ /* 0x000ee20000000800 */
[----:B0-----:R-:W-:-:S02]  /*2430*/  FMNMX R104, R104, R157, !PT ;  /* 0x0000009d68687209 */ /* 0x001fc40007800000 */
[----:B-1----:R-:W-:-:S03]  /*2440*/  FMNMX R105, R105, R156, !PT ;  /* 0x0000009c69697209 */ /* 0x002fc60007800000 */
[--C-:B------:R-:W-:Y:S01]  /*2450*/  FADD R52, R52, -R104.reuse ;  /* 0x8000006834347221 */ /* 0x100fe20000000000 */
[----:B--2---:R-:W-:Y:S01]  /*2460*/  FMNMX R78, R78, R155, !PT ;  /* 0x0000009b4e4e7209 */ /* 0x004fe20007800000 */
[----:B------:R-:W-:Y:S01]  /*2470*/  FADD R49, R49, -R104 ;  /* 0x8000006831317221 */ /* 0x000fe20000000000 */
[----:B---3--:R-:W-:Y:S01]  /*2480*/  FMNMX R79, R79, R154, !PT ;  /* 0x0000009a4f4f7209 */ /* 0x008fe20007800000 */
[--C-:B------:R-:W-:Y:S01]  /*2490*/  FADD R48, R48, -R105.reuse ;  /* 0x8000006930307221 */ /* 0x100fe20000000000 */
[----:B------:R-:W-:Y:S01]  /*24a0*/  FADD R50, R50, -R105 ;  /* 0x8000006932327221 */ /* 0x000fe20000000000 */
[--C-:B------:R-:W-:Y:S01]  /*24b0*/  FADD R46, R46, -R78.reuse ;  /* 0x8000004e2e2e7221 */ /* 0x100fe20000000000 */
[----:B------:R-:W-:Y:S01]  /*24c0*/  FADD R47, R47, -R78 ;  /* 0x8000004e2f2f7221 */ /* 0x000fe20000000000 */
[--C-:B------:R-:W-:Y:S01]  /*24d0*/  FADD R45, R45, -R79.reuse ;  /* 0x8000004f2d2d7221 */ /* 0x100fe20000000000 */
[----:B------:R-:W-:Y:S01]  /*24e0*/  FADD R44, R44, -R79 ;  /* 0x8000004f2c2c7221 */ /* 0x000fe20000000000 */
[----:B------:R-:W-:Y:S01]  /*24f0*/  FMUL R52, R52, 1.4426950216293334961 ;  /* 0x3fb8aa3b34347820 */ /* 0x000fe20000400000 */
[----:B------:R-:W-:Y:S01]  /*2500*/  FMUL R49, R49, 1.4426950216293334961 ;  /* 0x3fb8aa3b31317820 */ /* 0x000fe20000400000 */
[----:B------:R-:W-:Y:S01]  /*2510*/  FMUL R48, R48, 1.4426950216293334961 ;  /* 0x3fb8aa3b30307820 */ /* 0x000fe20000400000 */
[----:B------:R-:W-:Y:S01]  /*2520*/  FMUL R50, R50, 1.4426950216293334961 ;  /* 0x3fb8aa3b32327820 */ /* 0x000fe20000400000 */
[----:B------:R-:W-:Y:S01]  /*2530*/  FMUL R46, R46, 1.4426950216293334961 ;  /* 0x3fb8aa3b2e2e7820 */ /* 0x000fe20000400000 */
[----:B------:R-:W-:Y:S01]  /*2540*/  FMUL R47, R47, 1.4426950216293334961 ;  /* 0x3fb8aa3b2f2f7820 */ /* 0x000fe20000400000 */
[----:B------:R-:W-:Y:S01]  /*2550*/  FMUL R45, R45, 1.4426950216293334961 ;  /* 0x3fb8aa3b2d2d7820 */ /* 0x000fe20000400000 */
[----:B------:R-:W-:Y:S01]  /*2560*/  FMUL R44, R44, 1.4426950216293334961 ;  /* 0x3fb8aa3b2c2c7820 */ /* 0x000fe20000400000 */
[----:B------:R-:W-:Y:S08]  /*2570*/  MUFU.EX2 R62, R52 ;  /* 0x00000034003e7308 */ /* 0x000ff00000000800 */
[----:B------:R-:W0:Y:S08]  /*2580*/  MUFU.EX2 R63, R49 ;  /* 0x00000031003f7308 */ /* 0x000e300000000800 */
[----:B------:R0:W-:Y:S08]  /*2590*/  MUFU.EX2 R65, R48 ;  /* 0x0000003000417308 */ /* 0x0001f00000000800 */
[----:B------:R-:W1:Y:S08]  /*25a0*/  MUFU.EX2 R66, R50 ;  /* 0x0000003200427308 */ /* 0x000e700000000800 */
[----:B------:R-:W-:Y:S08]  /*25b0*/  MUFU.EX2 R64, R46 ;  /* 0x0000002e00407308 */ /* 0x000ff00000000800 */
[----:B------:R-:W2:Y:S08]  /*25c0*/  MUFU.EX2 R61, R47 ;  /* 0x0000002f003d7308 */ /* 0x000eb00000000800 */
[----:B------:R-:W-:Y:S08]  /*25d0*/  MUFU.EX2 R60, R45 ;  /* 0x0000002d003c7308 */ /* 0x000ff00000000800 */
[----:B------:R-:W3:Y:S01]  /*25e0*/  MUFU.EX2 R67, R44 ;  /* 0x0000002c00437308 */ /* 0x000ee20000000800 */
[----:B0-----:R-:W-:Y:S01]  /*25f0*/  FADD R48, R62, R63 ;  /* 0x0000003f3e307221 */ /* 0x001fe20000000000 */
[----:B-1----:R-:W-:Y:S01]  /*2600*/  FADD R49, R65, R66 ;  /* 0x0000004241317221 */ /* 0x002fe20000000000 */
[----:B--2---:R-:W-:-:S03]  /*2610*/  FADD R46, R64, R61 ;  /* 0x0000003d402e7221 */ /* 0x004fc60000000000 */
[----:B------:R-:W0:Y:S04]  /*2620*/  SHFL.BFLY PT, R51, R48, 0x2, 0x1f ;  /* 0x0c401f0030337f89 */ /* 0x000e2800000e0000 */
[----:B------:R-:W1:Y:S01]  /*2630*/  SHFL.BFLY PT, R52, R49, 0x2, 0x1f ;  /* 0x0c401f0031347f89 */ /* 0x000e6200000e0000 */
[----:B---3--:R-:W-:-:S03]  /*2640*/  FADD R50, R60, R67 ;  /* 0x000000433c327221 */ /* 0x008fc60000000000 */
[----:B------:R-:W2:Y:S04]  /*2650*/  SHFL.BFLY PT, R47, R46, 0x2, 0x1f ;  /* 0x0c401f002e2f7f89 */ /* 0x000ea800000e0000 */
[----:B------:R-:W3:Y:S01]  /*2660*/  SHFL.BFLY PT, R53, R50, 0x2, 0x1f ;  /* 0x0c401f0032357f89 */ /* 0x000ee200000e0000 */
[----:B0-----:R-:W-:Y:S01]  /*2670*/  FADD R51, R48, R51 ;  /* 0x0000003330337221 */ /* 0x001fe20000000000 */
[----:B-1----:R-:W-:-:S04]  /*2680*/  FADD R52, R49, R52 ;  /* 0x0000003431347221 */ /* 0x002fc80000000000 */
[----:B------:R-:W0:Y:S01]  /*2690*/  SHFL.BFLY PT, R44, R51, 0x1, 0x1f ;  /* 0x0c201f00332c7f89 */ /* 0x000e2200000e0000 */
[----:B--2---:R-:W-:-:S03]  /*26a0*/  FADD R47, R46, R47 ;  /* 0x0000002f2e2f7221 */ /* 0x004fc60000000000 */
[----:B------:R-:W1:Y:S01]  /*26b0*/  SHFL.BFLY PT, R45, R52, 0x1, 0x1f ;  /* 0x0c201f00342d7f89 */ /* 0x000e6200000e0000 */
[----:B---3--:R-:W-:-:S03]  /*26c0*/  FADD R53, R50, R53 ;  /* 0x0000003532357221 */ /* 0x008fc60000000000 */
[----:B------:R-:W2:Y:S04]  /*26d0*/  SHFL.BFLY PT, R54, R47, 0x1, 0x1f ;  /* 0x0c201f002f367f89 */ /* 0x000ea800000e0000 */
[----:B------:R-:W3:Y:S01]  /*26e0*/  SHFL.BFLY PT, R48, R53, 0x1, 0x1f ;  /* 0x0c201f0035307f89 */ /* 0x000ee200000e0000 */
[----:B0-----:R-:W-:Y:S01]  /*26f0*/  FADD R56, R51, R44 ;  /* 0x0000002c33387221 */ /* 0x001fe20000000000 */
[----:B------:R-:W-:Y:S01]  /*2700*/  BAR.SYNC.DEFER_BLOCKING 0x0 ;  /* 0x0000000000007b1d */ /* 0x000fe20000010000 */
[----:B-1----:R-:W-:Y:S01]  /*2710*/  FADD R58, R52, R45 ;  /* 0x0000002d343a7221 */ /* 0x002fe20000000000 */
[----:B--2---:R-:W-:Y:S01]  /*2720*/  FADD R54, R47, R54 ;  /* 0x000000362f367221 */ /* 0x004fe20000000000 */
[----:B---3--:R-:W-:-:S03]  /*2730*/  FADD R50, R53, R48 ;  /* 0x0000003035327221 */ /* 0x008fc60000000000 */
[----:B------:R-:W-:Y:S04]  /*2740*/  @!P6 STS [R135+0x1000], R56 ;  /* 0x001000388700e388 */ /* 0x000fe80000000800 */
[----:B------:R-:W-:Y:S04]  /*2750*/  @!P6 STS [R133+0x1000], R58 ;  /* 0x0010003a8500e388 */ /* 0x000fe80000000800 */
[----:B------:R-:W-:Y:S04]  /*2760*/  @!P6 STS [R131+0x1000], R54 ;  /* 0x001000368300e388 */ /* 0x000fe80000000800 */
[----:B------:R-:W-:Y:S01]  /*2770*/  @!P6 STS [R129+0x1000], R50 ;  /* 0x001000328100e388 */ /* 0x000fe20000000800 */
[----:B------:R-:W-:Y:S06]  /*2780*/  BAR.SYNC.DEFER_BLOCKING 0x0 ;  /* 0x0000000000007b1d */ /* 0x000fec0000010000 */
[----:B------:R-:W0:Y:S04]  /*2790*/  LDS R48, [R128+0x1000] ;  /* 0x0010000080307984 */ /* 0x000e280000000800 */
[----:B0-----:R-:W0:Y:S02]  /*27a0*/  SHFL.BFLY PT, R45, R48, 0x2, 0x1f ;  /* 0x0c401f00302d7f89 */ /* 0x001e2400000e0000 */
[----:B0-----:R-:W-:-:S05]  /*27b0*/  FADD R49, R48, R45 ;  /* 0x0000002d30317221 */ /* 0x001fca0000000000 */
[----:B------:R-:W0:Y:S01]  /*27c0*/  SHFL.BFLY PT, R44, R49, 0x1, 0x1f ;  /* 0x0c201f00312c7f89 */ /* 0x000e2200000e0000 */
[----:B------:R-:W-:Y:S02]  /*27d0*/  USHF.R.S32.HI UR12, URZ, 0x1f, UR5 ;  /* 0x0000001f3f0c7899 */ /* 0x000fe40008011405 */
[----:B------:R-:W-:-:S04]  /*27e0*/  IADD3 R46, P0, R87, UR5, RZ ;  /* 0x00000005572e7c10 */ /* 0x000fc8000ff1e0ff */
[----:B------:R-:W-:Y:S01]  /*27f0*/  IADD3.X R47, R86, UR12, RZ, P0, !PT ;  /* 0x0000000c562f7c10 */ /* 0x000fe200087fe4ff */
[----:B0-----:R-:W-:-:S05]  /*2800*/  FADD R51, R49, R44 ;  /* 0x0000002c31337221 */ /* 0x001fca0000000000 */
[----:B------:R0:W-:Y:S01]  /*2810*/  @!P6 STS [R128+0x1000], R51 ;  /* 0x001000338000e388 */ /* 0x0001e20000000800 */
[----:B------:R-:W-:Y:S01]  /*2820*/  BAR.SYNC.DEFER_BLOCKING 0x0 ;  /* 0x0000000000007b1d */ /* 0x000fe20000010000 */
[----:B------:R-:W-:Y:S02]  /*2830*/  IADD3 R44, P1, R89, UR5, RZ ;  /* 0x00000005592c7c10 */ /* 0x000fe4000ff3e0ff */
[----:B------:R-:W-:Y:S02]  /*2840*/  IADD3 R56, P0, R91, UR5, RZ ;  /* 0x000000055b387c10 */ /* 0x000fe4000ff1e0ff */
[----:B------:R-:W-:Y:S02]  /*2850*/  IADD3.X R45, R88, UR12, RZ, P1, !PT ;  /* 0x0000000c582d7c10 */ /* 0x000fe40008ffe4ff */
[----:B------:R-:W-:Y:S02]  /*2860*/  IADD3.X R57, R90, UR12, RZ, P0, !PT ;  /* 0x0000000c5a397c10 */ /* 0x000fe400087fe4ff */
[----:B------:R-:W-:-:S02]  /*2870*/  IADD3 R54, P1, R93, UR5, RZ ;  /* 0x000000055d367c10 */ /* 0x000fc4000ff3e0ff */
[----:B------:R-:W-:Y:S02]  /*2880*/  IADD3 R52, P0, R95, UR5, RZ ;  /* 0x000000055f347c10 */ /* 0x000fe4000ff1e0ff */
[----:B------:R-:W-:Y:S02]  /*2890*/  IADD3.X R55, R92, UR12, RZ, P1, !PT ;  /* 0x0000000c5c377c10 */ /* 0x000fe40008ffe4ff */
[----:B------:R-:W-:Y:S02]  /*28a0*/  IADD3.X R53, R94, UR12, RZ, P0, !PT ;  /* 0x0000000c5e357c10 */ /* 0x000fe400087fe4ff */
[----:B------:R-:W-:Y:S02]  /*28b0*/  IADD3 R50, P1, R97, UR5, RZ ;  /* 0x0000000561327c10 */ /* 0x000fe4000ff3e0ff */
[----:B------:R-:W-:Y:S02]  /*28c0*/  IADD3 R48, P0, R99, UR5, RZ ;  /* 0x0000000563307c10 */ /* 0x000fe4000ff1e0ff */
[----:B0-----:R-:W-:-:S02]  /*28d0*/  IADD3.X R51, R96, UR12, RZ, P1, !PT ;  /* 0x0000000c60337c10 */ /* 0x001fc40008ffe4ff */
[----:B------:R-:W-:Y:S01]  /*28e0*/  IADD3.X R49, R98, UR12, RZ, P0, !PT ;  /* 0x0000000c62317c10 */ /* 0x000fe200087fe4ff */
[----:B------:R0:W2:Y:S04]  /*28f0*/  LDG.E.U8 R58, desc[UR10][R46.64] ;  /* 0x0000000a2e3a7981 */ /* 0x0000a8000c1e1100 */
[----:B------:R1:W3:Y:S04]  /*2900*/  LDG.E.U8 R59, desc[UR10][R44.64] ;  /* 0x0000000a2c3b7981 */ /* 0x0002e8000c1e1100 */
[----:B------:R4:W5:Y:S01]  /*2910*/  LDG.E.U8 R68, desc[UR10][R56.64] ;  /* 0x0000000a38447981 */ /* 0x000962000c1e1100 */
[----:B0-----:R-:W-:-:S03]  /*2920*/  IADD3 R46, P1, R101, UR5, RZ ;  /* 0x00000005652e7c10 */ /* 0x001fc6000ff3e0ff */
[----:B------:R0:W3:Y:S01]  /*2930*/  LDG.E.U8 R69, desc[UR10][R54.64] ;  /* 0x0000000a36457981 */ /* 0x0000e2000c1e1100 */
[----:B-1----:R-:W-:Y:S02]  /*2940*/  IADD3 R44, P0, R103, UR5, RZ ;  /* 0x00000005672c7c10 */ /* 0x002fe4000ff1e0ff */
[----:B------:R-:W-:Y:S01]  /*2950*/  IADD3.X R47, R100, UR12, RZ, P1, !PT ;  /* 0x0000000c642f7c10 */ /* 0x000fe20008ffe4ff */
[----:B------:R1:W3:Y:S01]  /*2960*/  LDG.E.U8 R70, desc[UR10][R52.64] ;  /* 0x0000000a34467981 */ /* 0x0002e2000c1e1100 */
[----:B------:R-:W-:Y:S02]  /*2970*/  IADD3.X R45, R102, UR12, RZ, P0, !PT ;  /* 0x0000000c662d7c10 */ /* 0x000fe400087fe4ff */
[----:B----4-:R-:W-:Y:S01]  /*2980*/  IADD3 R56, P1, R107, UR5, RZ ;  /* 0x000000056b387c10 */ /* 0x010fe2000ff3e0ff */
[----:B------:R4:W3:Y:S01]  /*2990*/  LDG.E.U8 R72, desc[UR10][R48.64] ;  /* 0x0000000a30487981 */ /* 0x0008e2000c1e1100 */
[----:B0-----:R-:W-:Y:S02]  /*29a0*/  IADD3 R54, P0, R109, UR5, RZ ;  /* 0x000000056d367c10 */ /* 0x001fe4000ff1e0ff */
[----:B------:R-:W-:Y:S01]  /*29b0*/  IADD3.X R57, R106, UR12, RZ, P1, !PT ;  /* 0x0000000c6a397c10 */ /* 0x000fe20008ffe4ff */
[----:B------:R0:W3:Y:S01]  /*29c0*/  LDG.E.U8 R71, desc[UR10][R50.64] ;  /* 0x0000000a32477981 */ /* 0x0000e2000c1e1100 */
[----:B------:R-:W-:-:S02]  /*29d0*/  IADD3.X R55, R108, UR12, RZ, P0, !PT ;  /* 0x0000000c6c377c10 */ /* 0x000fc400087fe4ff */
[----:B-1----:R-:W-:Y:S01]  /*29e0*/  IADD3 R52, P1, R113, UR5, RZ ;  /* 0x0000000571347c10 */ /* 0x002fe2000ff3e0ff */
[----:B------:R1:W3:Y:S01]  /*29f0*/  LDG.E.U8 R73, desc[UR10][R46.64] ;  /* 0x0000000a2e497981 */ /* 0x0002e2000c1e1100 */
[----:B----4-:R-:W-:-:S03]  /*2a00*/  IADD3 R48, P0, R111, UR5, RZ ;  /* 0x000000056f307c10 */ /* 0x010fc6000ff1e0ff */
[----:B------:R4:W3:Y:S01]  /*2a10*/  LDG.E.U8 R158, desc[UR10][R44.64] ;  /* 0x0000000a2c9e7981 */ /* 0x0008e2000c1e1100 */
[----:B------:R-:W-:Y:S02]  /*2a20*/  IADD3.X R53, R112, UR12, RZ, P1, !PT ;  /* 0x0000000c70357c10 */ /* 0x000fe40008ffe4ff */
[----:B0-----:R-:W-:Y:S01]  /*2a30*/  IADD3 R50, P2, R117, UR5, RZ ;  /* 0x0000000575327c10 */ /* 0x001fe2000ff5e0ff */
[----:B------:R-:W3:Y:S01]  /*2a40*/  LDG.E.U8 R54, desc[UR10][R54.64] ;  /* 0x0000000a36367981 */ /* 0x000ee2000c1e1100 */
[----:B------:R-:W-:Y:S02]  /*2a50*/  IADD3.X R49, R110, UR12, RZ, P0, !PT ;  /* 0x0000000c6e317c10 */ /* 0x000fe400087fe4ff */
[----:B-1----:R-:W-:Y:S01]  /*2a60*/  IADD3 R46, P1, R115, UR5, RZ ;  /* 0x00000005732e7c10 */ /* 0x002fe2000ff3e0ff */
[----:B------:R-:W3:Y:S01]  /*2a70*/  LDG.E.U8 R52, desc[UR10][R52.64] ;  /* 0x0000000a34347981 */ /* 0x000ee2000c1e1100 */
[----:B----4-:R-:W-:Y:S02]  /*2a80*/  IADD3 R44, P0, R119, UR5, RZ ;  /* 0x00000005772c7c10 */ /* 0x010fe4000ff1e0ff */
[----:B------:R-:W-:Y:S01]  /*2a90*/  IADD3.X R51, R116, UR12, RZ, P2, !PT ;  /* 0x0000000c74337c10 */ /* 0x000fe200097fe4ff */
[----:B------:R-:W4:Y:S01]  /*2aa0*/  LDG.E.U8 R57, desc[UR10][R56.64] ;  /* 0x0000000a38397981 */ /* 0x000f22000c1e1100 */
[----:B------:R-:W-:-:S02]  /*2ab0*/  IADD3.X R47, R114, UR12, RZ, P1, !PT ;  /* 0x0000000c722f7c10 */ /* 0x000fc40008ffe4ff */
[----:B------:R-:W-:Y:S01]  /*2ac0*/  IADD3.X R45, R118, UR12, RZ, P0, !PT ;  /* 0x0000000c762d7c10 */ /* 0x000fe200087fe4ff */
[----:B------:R-:W4:Y:S04]  /*2ad0*/  LDG.E.U8 R160, desc[UR10][R50.64] ;  /* 0x0000000a32a07981 */ /* 0x000f28000c1e1100 */
[----:B------:R0:W4:Y:S04]  /*2ae0*/  LDG.E.U8 R159, desc[UR10][R48.64] ;  /* 0x0000000a309f7981 */ /* 0x000128000c1e1100 */
[----:B------:R-:W4:Y:S04]  /*2af0*/  LDG.E.U8 R55, desc[UR10][R46.64] ;  /* 0x0000000a2e377981 */ /* 0x000f28000c1e1100 */
[----:B------:R-:W4:Y:S04]  /*2b00*/  LDG.E.U8 R161, desc[UR10][R44.64] ;  /* 0x0000000a2ca17981 */ /* 0x000f28000c1e1100 */
[----:B------:R-:W-:Y:S04]  /*2b10*/  LDS R77, [R136+0x1000] ;  /* 0x00100000884d7984 */ /* 0x000fe80000000800 */
[----:B------:R-:W-:Y:S04]  /*2b20*/  LDS R76, [R134+0x1000] ;  /* 0x00100000864c7984 */ /* 0x000fe80000000800 */
[----:B------:R-:W-:Y:S04]  /*2b30*/  LDS R75, [R132+0x1000] ;  /* 0x00100000844b7984 */ /* 0x000fe80000000800 */
[----:B------:R-:W-:Y:S01]  /*2b40*/  LDS R74, [R130+0x1000] ;  /* 0x00100000824a7984 */ /* 0x000fe20000000800 */
[----:B------:R-:W-:Y:S01]  /*2b50*/  BAR.SYNC.DEFER_BLOCKING 0x0 ;  /* 0x0000000000007b1d */ /* 0x000fe20000010000 */
[----:B------:R-:W-:-:S02]  /*2b60*/  F2FP.SATFINITE.E4M3.F32.PACK_AB_MERGE_C R62, R63, R62, RZ ;  /* 0x0000003e3f3e723e */ /* 0x000fc400048070ff */
[----:B------:R-:W-:Y:S02]  /*2b70*/  F2FP.SATFINITE.E4M3.F32.PACK_AB_MERGE_C R65, R66, R65, RZ ;  /* 0x000000414241723e */ /* 0x000fe400048070ff */
[----:B------:R-:W-:Y:S02]  /*2b80*/  F2FP.SATFINITE.E4M3.F32.PACK_AB_MERGE_C R61, R61, R64, RZ ;  /* 0x000000403d3d723e */ /* 0x000fe400048070ff */
[----:B------:R-:W-:Y:S02]  /*2b90*/  F2FP.SATFINITE.E4M3.F32.PACK_AB_MERGE_C R60, R67, R60, RZ ;  /* 0x0000003c433c723e */ /* 0x000fe400048070ff */
[----:B0-----:R-:W-:Y:S02]  /*2ba0*/  F2FP.F16.E4M3.UNPACK_B R48, R62 ;  /* 0x0000003eff30723e */ /* 0x001fe400020006ff */
[----:B------:R-:W-:Y:S02]  /*2bb0*/  F2FP.F16.E4M3.UNPACK_B R49, R65 ;  /* 0x00000041ff31723e */ /* 0x000fe400020006ff */
[----:B------:R-:W-:-:S02]  /*2bc0*/  F2FP.F16.E4M3.UNPACK_B R50, R61 ;  /* 0x0000003dff32723e */ /* 0x000fc400020006ff */
[----:B------:R-:W-:Y:S01]  /*2bd0*/  F2FP.F16.E4M3.UNPACK_B R51, R60 ;  /* 0x0000003cff33723e */ /* 0x000fe200020006ff */
[----:B------:R-:W-:-:S04]  /*2be0*/  UIADD3 UR6, UP0, UR6, 0x20, URZ ;  /* 0x0000002006067890 */ /* 0x000fc8000ff1e03f */
[----:B------:R-:W-:Y:S02]  /*2bf0*/  UIADD3.X UR7, URZ, UR7, URZ, UP0, !UPT ;  /* 0x000000073f077290 */ /* 0x000fe400087fe43f */
[----:B------:R-:W-:Y:S01]  /*2c00*/  ISETP.LE.U32.AND P0, PT, R151, UR6, PT ;  /* 0x0000000697007c0c */ /* 0x000fe2000bf03070 */
[----:B------:R-:W-:Y:S02]  /*2c10*/  ULEA UR5, UR14, UR5, 0x5 ;  /* 0x000000050e057291 */ /* 0x000fe4000f8e283f */
[----:B------:R-:W-:Y:S01]  /*2c20*/  ULEA UR4, UR15, UR4, 0x5 ;  /* 0x000000040f047291 */ /* 0x000fe2000f8e283f */
[----:B--2---:R-:W-:Y:S04]  /*2c30*/  STS.U8 [R153+UR8+0x1000], R58 ;  /* 0x0010003a99007988 */ /* 0x004fe80008000008 */
[----:B-----5:R-:W-:Y:S04]  /*2c40*/  STS.U8 [R153+UR8+0x1100], R68 ;  /* 0x0011004499007988 */ /* 0x020fe80008000008 */
[----:B---3--:R-:W-:Y:S04]  /*2c50*/  STS.U8 [R153+UR8+0x1200], R70 ;  /* 0x0012004699007988 */ /* 0x008fe80008000008 */
[----:B------:R-:W-:Y:S04]  /*2c60*/  STS.U8 [R153+UR8+0x1300], R72 ;  /* 0x0013004899007988 */ /* 0x000fe80008000008 */
[----:B------:R-:W-:Y:S04]  /*2c70*/  STS.U8 [R153+UR8+0x1400], R158 ;  /* 0x0014009e99007988 */ /* 0x000fe80008000008 */
[----:B------:R-:W-:Y:S04]  /*2c80*/  STS.U8 [R153+UR8+0x1500], R54 ;  /* 0x0015003699007988 */ /* 0x000fe80008000008 */
[----:B------:R0:W-:Y:S04]  /*2c90*/  STS.U8 [R153+UR8+0x1600], R52 ;  /* 0x0016003499007988 */ /* 0x0001e80008000008 */
        /* <DEDUP_REMOVED lines=10> */
[----:B------:R-:W1:Y:S02]  /*2d40*/  LDSM.16.M88.4 R44, [R127+0x1000] ;  /* 0x001000007f2c783b */ /* 0x000e640000000200 */
[----:B------:R-:W-:Y:S06]  /*2d50*/  BAR.SYNC.DEFER_BLOCKING 0x0 ;  /* 0x0000000000007b1d */ /* 0x000fec0000010000 */
[----:B------:R2:W-:Y:S02]  /*2d60*/  STSM.16.M88.4 [R126+0x1000], R48 ;  /* 0x001000307e007844 */ /* 0x0005e40000000200 */
[----:B------:R-:W-:Y:S01]  /*2d70*/  BAR.SYNC.DEFER_BLOCKING 0x0 ;  /* 0x0000000000007b1d */ /* 0x000fe20000010000 */
[----:B0-----:R-:W-:-:S04]  /*2d80*/  FADD R52, -R104, R157 ;  /* 0x0000009d68347221 */ /* 0x001fc80000000100 */
[----:B------:R-:W-:Y:S01]  /*2d90*/  FMUL R53, R52, 1.4426950216293334961 ;  /* 0x3fb8aa3b34357820 */ /* 0x000fe20000400000 */
[----:B------:R-:W-:Y:S01]  /*2da0*/  FADD R52, -R105, R156 ;  /* 0x0000009c69347221 */ /* 0x000fe20000000100 */
[----:B------:R-:W0:Y:S04]  /*2db0*/  LDS.64 R68, [R125+UR8+0x1000] ;  /* 0x001000087d447984 */ /* 0x000e280008000a00 */
[----:B------:R-:W3:Y:S04]  /*2dc0*/  LDS.64 R70, [R125+UR8+0x1200] ;  /* 0x001200087d467984 */ /* 0x000ee80008000a00 */
[----:B------:R-:W4:Y:S04]  /*2dd0*/  LDS.64 R64, [R124+UR8+0x1000] ;  /* 0x001000087c407984 */ /* 0x000f280008000a00 */
[----:B------:R-:W5:Y:S04]  /*2de0*/  LDS.64 R66, [R124+UR8+0x1200] ;  /* 0x001200087c427984 */ /* 0x000f680008000a00 */
[----:B------:R-:W5:Y:S04]  /*2df0*/  LDS.64 R58, [R125+UR8+0x1400] ;  /* 0x001400087d3a7984 */ /* 0x000f680008000a00 */
[----:B------:R-:W5:Y:S04]  /*2e00*/  LDS.64 R62, [R125+UR8+0x1600] ;  /* 0x001600087d3e7984 */ /* 0x000f680008000a00 */
[----:B------:R-:W5:Y:S04]  /*2e10*/  LDS.64 R56, [R124+UR8+0x1400] ;  /* 0x001400087c387984 */ /* 0x000f680008000a00 */
[----:B------:R-:W5:Y:S01]  /*2e20*/  LDS.64 R60, [R124+UR8+0x1600] ;  /* 0x001600087c3c7984 */ /* 0x000f620008000a00 */
[----:B--2---:R-:W-:Y:S01]  /*2e30*/  FADD R48, -R78, R155 ;  /* 0x0000009b4e307221 */ /* 0x004fe20000000100 */
[----:B------:R-:W-:-:S03]  /*2e40*/  FMUL R52, R52, 1.4426950216293334961 ;  /* 0x3fb8aa3b34347820 */ /* 0x000fc60000400000 */
[----:B------:R-:W-:Y:S01]  /*2e50*/  FMUL R50, R48, 1.4426950216293334961 ;  /* 0x3fb8aa3b30327820 */ /* 0x000fe20000400000 */
[----:B------:R-:W-:Y:S01]  /*2e60*/  FADD R48, -R79, R154 ;  /* 0x0000009a4f307221 */ /* 0x000fe20000000100 */
[----:B------:R-:W2:Y:S03]  /*2e70*/  MUFU.EX2 R156, R53 ;  /* 0x00000035009c7308 */ /* 0x000ea60000000800 */
[----:B------:R-:W-:-:S05]  /*2e80*/  FMUL R155, R48, 1.4426950216293334961 ;  /* 0x3fb8aa3b309b7820 */ /* 0x000fca0000400000 */
[----:B------:R-:W1:Y:S08]  /*2e90*/  MUFU.EX2 R157, R52 ;  /* 0x00000034009d7308 */ /* 0x000e700000000800 */
[----:B------:R4:W5:Y:S08]  /*2ea0*/  MUFU.EX2 R154, R50 ;  /* 0x00000032009a7308 */ /* 0x0009700000000800 */
[----:B------:R-:W5:Y:S01]  /*2eb0*/  MUFU.EX2 R155, R155 ;  /* 0x0000009b009b7308 */ /* 0x000f620000000800 */
[C---:B--2---:R-:W-:Y:S01]  /*2ec0*/  FMUL R40, R156.reuse, R40 ;  /* 0x000000289c287220 */ /* 0x044fe20000400000 */
[----:B------:R-:W-:Y:S01]  /*2ed0*/  FMUL R41, R156, R41 ;  /* 0x000000299c297220 */ /* 0x000fe20000400000 */
[C---:B-1----:R-:W-:Y:S01]  /*2ee0*/  FMUL R42, R157.reuse, R42 ;  /* 0x0000002a9d2a7220 */ /* 0x042fe20000400000 */
[----:B------:R-:W-:Y:S01]  /*2ef0*/  FMUL R43, R157, R43 ;  /* 0x0000002b9d2b7220 */ /* 0x000fe20000400000 */
[----:B------:R-:W-:Y:S01]  /*2f00*/  F2FP.F16.E4M3.UNPACK_B R52, R44 ;  /* 0x0000002cff34723e */ /* 0x000fe200020006ff */
[----:B0-----:R-:W-:Y:S01]  /*2f10*/  IMAD.MOV.U32 R48, RZ, RZ, R68 ;  /* 0x000000ffff307224 */ /* 0x001fe200078e0044 */
[----:B------:R-:W-:Y:S01]  /*2f20*/  F2FP.F16.E4M3.UNPACK_B R53, R45 ;  /* 0x0000002dff35723e */ /* 0x000fe200020006ff */
[----:B---3--:R-:W-:-:S02]  /*2f30*/  IMAD.MOV.U32 R49, RZ, RZ, R70 ;  /* 0x000000ffff317224 */ /* 0x008fc400078e0046 */
[----:B----4-:R-:W-:Y:S02]  /*2f40*/  IMAD.MOV.U32 R50, RZ, RZ, R64 ;  /* 0x000000ffff327224 */ /* 0x010fe400078e0040 */
[----:B-----5:R-:W-:Y:S02]  /*2f50*/  IMAD.MOV.U32 R51, RZ, RZ, R66 ;  /* 0x000000ffff337224 */ /* 0x020fe400078e0042 */
[C---:B------:R-:W-:Y:S01]  /*2f60*/  FMUL R36, R154.reuse, R36 ;  /* 0x000000249a247220 */ /* 0x040fe20000400000 */
[----:B------:R-:W-:Y:S01]  /*2f70*/  FMUL R37, R154, R37 ;  /* 0x000000259a257220 */ /* 0x000fe20000400000 */
[C---:B------:R-:W-:Y:S01]  /*2f80*/  FMUL R38, R155.reuse, R38 ;  /* 0x000000269b267220 */ /* 0x040fe20000400000 */
[----:B------:R-:W-:Y:S02]  /*2f90*/  FMUL R39, R155, R39 ;  /* 0x000000279b277220 */ /* 0x000fe40000400000 */
[----:B------:R-:W-:Y:S07]  /*2fa0*/  HMMA.16816.F32 R40, R48, R52, R40 ;  /* 0x000000343028723c */ /* 0x000fee0000001828 */
[----:B------:R-:W-:-:S02]  /*2fb0*/  IMAD.MOV.U32 R48, RZ, RZ, R58 ;  /* 0x000000ffff307224 */ /* 0x000fc400078e003a */
[----:B------:R-:W-:Y:S02]  /*2fc0*/  IMAD.MOV.U32 R49, RZ, RZ, R62 ;  /* 0x000000ffff317224 */ /* 0x000fe400078e003e */
[----:B------:R-:W-:Y:S02]  /*2fd0*/  IMAD.MOV.U32 R50, RZ, RZ, R56 ;  /* 0x000000ffff327224 */ /* 0x000fe400078e0038 */
[----:B------:R-:W-:Y:S02]  /*2fe0*/  IMAD.MOV.U32 R51, RZ, RZ, R60 ;  /* 0x000000ffff337224 */ /* 0x000fe400078e003c */
[C---:B------:R-:W-:Y:S01]  /*2ff0*/  FMUL R32, R156.reuse, R32 ;  /* 0x000000209c207220 */ /* 0x040fe20000400000 */
[----:B------:R-:W-:Y:S01]  /*3000*/  FMUL R33, R156, R33 ;  /* 0x000000219c217220 */ /* 0x000fe20000400000 */
[C---:B------:R-:W-:Y:S01]  /*3010*/  FMUL R34, R157.reuse, R34 ;  /* 0x000000229d227220 */ /* 0x040fe20000400000 */
[----:B------:R-:W-:Y:S01]  /*3020*/  FMUL R35, R157, R35 ;  /* 0x000000239d237220 */ /* 0x000fe20000400000 */
[----:B------:R-:W-:Y:S01]  /*3030*/  F2FP.F16.E4M3.UNPACK_B R72, R46 ;  /* 0x0000002eff48723e */ /* 0x000fe200020006ff */
[----:B------:R-:W-:Y:S01]  /*3040*/  HMMA.16816.F32 R36, R48, R52, R36 ;  /* 0x000000343024723c */ /* 0x000fe20000001824 */
[----:B------:R-:W-:-:S06]  /*3050*/  F2FP.F16.E4M3.UNPACK_B R73, R47 ;  /* 0x0000002fff49723e */ /* 0x000fcc00020006ff */
[----:B------:R-:W-:Y:S02]  /*3060*/  IMAD.MOV.U32 R48, RZ, RZ, R68 ;  /* 0x000000ffff307224 */ /* 0x000fe400078e0044 */
[----:B------:R-:W-:Y:S02]  /*3070*/  IMAD.MOV.U32 R49, RZ, RZ, R70 ;  /* 0x000000ffff317224 */ /* 0x000fe400078e0046 */
[----:B------:R-:W-:Y:S02]  /*3080*/  IMAD.MOV.U32 R50, RZ, RZ, R64 ;  /* 0x000000ffff327224 */ /* 0x000fe400078e0040 */
[----:B------:R-:W-:Y:S02]  /*3090*/  IMAD.MOV.U32 R51, RZ, RZ, R66 ;  /* 0x000000ffff337224 */ /* 0x000fe400078e0042 */
[C---:B------:R-:W-:Y:S01]  /*30a0*/  FMUL R28, R154.reuse, R28 ;  /* 0x0000001c9a1c7220 */ /* 0x040fe20000400000 */
[----:B------:R-:W-:Y:S01]  /*30b0*/  FMUL R29, R154, R29 ;  /* 0x0000001d9a1d7220 */ /* 0x000fe20000400000 */
[C---:B------:R-:W-:Y:S01]  /*30c0*/  FMUL R30, R155.reuse, R30 ;  /* 0x0000001e9b1e7220 */ /* 0x040fe20000400000 */
[----:B------:R-:W-:Y:S01]  /*30d0*/  FMUL R31, R155, R31 ;  /* 0x0000001f9b1f7220 */ /* 0x000fe20000400000 */
[----:B------:R-:W-:Y:S01]  /*30e0*/  IMAD.MOV.U32 R52, RZ, RZ, R58 ;  /* 0x000000ffff347224 */ /* 0x000fe200078e003a */
[----:B------:R-:W-:Y:S01]  /*30f0*/  HMMA.16816.F32 R32, R48, R72, R32 ;  /* 0x000000483020723c */ /* 0x000fe20000001820 */
[----:B------:R-:W-:-:S02]  /*3100*/  IMAD.MOV.U32 R53, RZ, RZ, R62 ;  /* 0x000000ffff357224 */ /* 0x000fc400078e003e */
[----:B------:R-:W-:Y:S02]  /*3110*/  IMAD.MOV.U32 R54, RZ, RZ, R56 ;  /* 0x000000ffff367224 */ /* 0x000fe400078e0038 */
[----:B------:R-:W-:-:S07]  /*3120*/  IMAD.MOV.U32 R55, RZ, RZ, R60 ;  /* 0x000000ffff377224 */ /* 0x000fce00078e003c */
[----:B------:R-:W-:Y:S07]  /*3130*/  HMMA.16816.F32 R28, R52, R72, R28 ;  /* 0x00000048341c723c */ /* 0x000fee000000181c */
[----:B------:R-:W-:Y:S01]  /*3140*/  F2FP.F16.E4M3.UNPACK_B R54, R44.H1 ;  /* 0x0000002cff36723e */ /* 0x000fe200030006ff */
[----:B------:R-:W-:Y:S01]  /*3150*/  IMAD.MOV.U32 R44, RZ, RZ, R69 ;  /* 0x000000ffff2c7224 */ /* 0x000fe200078e0045 */
[----:B------:R-:W-:Y:S01]  /*3160*/  F2FP.F16.E4M3.UNPACK_B R55, R45.H1 ;  /* 0x0000002dff37723e */ /* 0x000fe200030006ff */
[----:B------:R-:W-:Y:S01]  /*3170*/  IMAD.MOV.U32 R45, RZ, RZ, R71 ;  /* 0x000000ffff2d7224 */ /* 0x000fe200078e0047 */
[----:B------:R-:W-:Y:S01]  /*3180*/  F2FP.F16.E4M3.UNPACK_B R52, R46.H1 ;  /* 0x0000002eff34723e */ /* 0x000fe200030006ff */
[----:B------:R-:W-:Y:S01]  /*3190*/  IMAD.MOV.U32 R46, RZ, RZ, R65 ;  /* 0x000000ffff2e7224 */ /* 0x000fe200078e0041 */
[----:B------:R-:W-:Y:S01]  /*31a0*/  F2FP.F16.E4M3.UNPACK_B R53, R47.H1 ;  /* 0x0000002fff35723e */ /* 0x000fe200030006ff */
[----:B------:R-:W-:-:S07]  /*31b0*/  IMAD.MOV.U32 R47, RZ, RZ, R67 ;  /* 0x000000ffff2f7224 */ /* 0x000fce00078e0043 */
[----:B------:R-:W-:Y:S07]  /*31c0*/  HMMA.16816.F32 R32, R44, R52, R32 ;  /* 0x000000342c20723c */ /* 0x000fee0000001820 */
[----:B------:R-:W-:Y:S02]  /*31d0*/  IMAD.MOV.U32 R44, RZ, RZ, R59 ;  /* 0x000000ffff2c7224 */ /* 0x000fe400078e003b */
[----:B------:R-:W-:Y:S02]  /*31e0*/  IMAD.MOV.U32 R45, RZ, RZ, R63 ;  /* 0x000000ffff2d7224 */ /* 0x000fe400078e003f */
[----:B------:R-:W-:-:S02]  /*31f0*/  IMAD.MOV.U32 R46, RZ, RZ, R57 ;  /* 0x000000ffff2e7224 */ /* 0x000fc400078e0039 */
[----:B------:R-:W-:Y:S02]  /*3200*/  IMAD.MOV.U32 R47, RZ, RZ, R61 ;  /* 0x000000ffff2f7224 */ /* 0x000fe400078e003d */
[----:B------:R-:W-:Y:S02]  /*3210*/  IMAD.MOV.U32 R48, RZ, RZ, R69 ;  /* 0x000000ffff307224 */ /* 0x000fe400078e0045 */
[----:B------:R-:W-:-:S03]  /*3220*/  IMAD.MOV.U32 R49, RZ, RZ, R71 ;  /* 0x000000ffff317224 */ /* 0x000fc600078e0047 */
[----:B------:R-:W-:Y:S01]  /*3230*/  HMMA.16816.F32 R28, R44, R52, R28 ;  /* 0x000000342c1c723c */ /* 0x000fe2000000181c */
[----:B------:R-:W-:Y:S02]  /*3240*/  IMAD.MOV.U32 R50, RZ, RZ, R65 ;  /* 0x000000ffff327224 */ /* 0x000fe400078e0041 */
[----:B------:R-:W-:-:S04]  /*3250*/  IMAD.MOV.U32 R51, RZ, RZ, R67 ;  /* 0x000000ffff337224 */ /* 0x000fc800078e0043 */
[----:B------:R-:W-:-:S05]  /*3260*/  IMAD.U32 R44, RZ, RZ, UR7 ;  /* 0x00000007ff2c7e24 */ /* 0x000fca000f8e00ff */
[----:B------:R-:W-:Y:S01]  /*3270*/  ISETP.GE.U32.AND.EX P0, PT, R44, RZ, PT, P0 ;  /* 0x000000ff2c00720c */ /* 0x000fe20003f06100 */
[----:B------:R-:W-:Y:S07]  /*3280*/  HMMA.16816.F32 R40, R48, R54, R40 ;  /* 0x000000363028723c */ /* 0x000fee0000001828 */
[----:B------:R-:W-:Y:S02]  /*3290*/  IMAD.MOV.U32 R48, RZ, RZ, R59 ;  /* 0x000000ffff307224 */ /* 0x000fe400078e003b */
[----:B------:R-:W-:-:S02]  /*32a0*/  IMAD.MOV.U32 R49, RZ, RZ, R63 ;  /* 0x000000ffff317224 */ /* 0x000fc400078e003f */
[----:B------:R-:W-:Y:S02]  /*32b0*/  IMAD.MOV.U32 R50, RZ, RZ, R57 ;  /* 0x000000ffff327224 */ /* 0x000fe400078e0039 */
[----:B------:R-:W-:Y:S02]  /*32c0*/  IMAD.MOV.U32 R51, RZ, RZ, R61 ;  /* 0x000000ffff337224 */ /* 0x000fe400078e003d */
[----:B------:R-:W-:Y:S01]  /*32d0*/  FFMA R150, R156, R150, R77 ;  /* 0x000000969c967223 */ /* 0x000fe2000000004d */
[----:B------:R-:W-:Y:S01]  /*32e0*/  FFMA R149, R157, R149, R76 ;  /* 0x000000959d957223 */ /* 0x000fe2000000004c */
[----:B------:R-:W-:Y:S01]  /*32f0*/  FFMA R148, R154, R148, R75 ;  /* 0x000000949a947223 */ /* 0x000fe2000000004b */
[----:B------:R-:W-:Y:S02]  /*3300*/  FFMA R147, R155, R147, R74 ;  /* 0x000000939b937223 */ /* 0x000fe4000000004a */
[----:B------:R-:W-:Y:S01]  /*3310*/  HMMA.16816.F32 R36, R48, R54, R36 ;  /* 0x000000363024723c */ /* 0x000fe20000001824 */
[----:B------:R-:W-:-:S02]  /*3320*/  IMAD.MOV.U32 R157, RZ, RZ, R104 ;  /* 0x000000ffff9d7224 */ /* 0x000fc400078e0068 */
[----:B------:R-:W-:Y:S02]  /*3330*/  IMAD.MOV.U32 R156, RZ, RZ, R105 ;  /* 0x000000ffff9c7224 */ /* 0x000fe400078e0069 */
[----:B------:R-:W-:Y:S02]  /*3340*/  IMAD.MOV.U32 R155, RZ, RZ, R78 ;  /* 0x000000ffff9b7224 */ /* 0x000fe400078e004e */
[----:B------:R-:W-:Y:S01]  /*3350*/  IMAD.MOV.U32 R154, RZ, RZ, R79 ;  /* 0x000000ffff9a7224 */ /* 0x000fe200078e004f */
[----:B------:R-:W-:-:S01]  /*3360*/  NOP ;  /* 0x0000000000007918 */ /* 0x000fc20000000000 */
[----:B------:R-:W-:-:S15]  /*3370*/  @!P0 BRA `(.L_x_1) ;  /* 0xffffffe400208947 */ /* 0x000fde000383ffff */
.L_x_0:
[C---:B------:R-:W-:Y:S01]  /*3380*/  FMUL R2, R150.reuse, 8388608 ;  /* 0x4b00000096027820 */ /* 0x040fe20000400000 */
[----:B------:R-:W-:Y:S01]  /*3390*/  FSETP.GEU.AND P0, PT, R150, 1.175494350822287508e-38, PT ;  /* 0x008000009600780b */ /* 0x000fe20003f0e000 */
[C---:B------:R-:W-:Y:S01]  /*33a0*/  FMUL R4, R149.reuse, 8388608 ;  /* 0x4b00000095047820 */ /* 0x040fe20000400000 */
[----:B------:R-:W-:Y:S01]  /*33b0*/  FSETP.GEU.AND P1, PT, R149, 1.175494350822287508e-38, PT ;  /* 0x008000009500780b */ /* 0x000fe20003f2e000 */
[----:B------:R-:W-:Y:S01]  /*33c0*/  FMUL R5, R148, 8388608 ;  /* 0x4b00000094057820 */ /* 0x000fe20000400000 */
[----:B------:R-:W-:Y:S01]  /*33d0*/  FSEL R2, R2, R150, !P0 ;  /* 0x0000009602027208 */ /* 0x000fe20004000000 */
[----:B------:R-:W-:Y:S01]  /*33e0*/  IMAD.MOV.U32 R25, RZ, RZ, R33 ;  /* 0x000000ffff197224 */ /* 0x000fe200078e0021 */
[----:B------:R-:W-:Y:S01]  /*33f0*/  FSETP.GEU.AND P2, PT, R148, 1.175494350822287508e-38, PT ;  /* 0x008000009400780b */ /* 0x000fe20003f4e000 */
[----:B------:R-:W-:Y:S01]  /*3400*/  IMAD.MOV.U32 R21, RZ, RZ, R29 ;  /* 0x000000ffff157224 */ /* 0x000fe200078e001d */
[----:B------:R-:W-:Y:S01]  /*3410*/  FSETP.GT.AND P6, PT, |R147|, 8.50705917302346158658e+37, PT ;  /* 0x7e8000009300780b */ /* 0x000fe20003fc4200 */
[----:B------:R-:W-:Y:S01]  /*3420*/  VIADD R3, R2, 0xc0cafb0d ;  /* 0xc0cafb0d02037836 */ /* 0x000fe20000000000 */
[----:B------:R-:W-:Y:S01]  /*3430*/  FSEL R6, RZ, -23, P0 ;  /* 0xc1b80000ff067808 */ /* 0x000fe20000000000 */
[----:B------:R-:W-:Y:S01]  /*3440*/  IMAD.MOV.U32 R33, RZ, RZ, R28 ;  /* 0x000000ffff217224 */ /* 0x000fe200078e001c */
[----:B------:R-:W-:Y:S01]  /*3450*/  FSEL R4, R4, R149, !P1 ;  /* 0x0000009504047208 */ /* 0x000fe20004800000 */
[----:B------:R-:W0:Y:S01]  /*3460*/  S2UR UR5, SR_CgaCtaId ;  /* 0x00000000000579c3 */ /* 0x000e220000008800 */
[----:B-1----:R-:W-:-:S07]  /*3470*/  LOP3.LUT R7, R3, 0xff800000, RZ, 0xc0, !PT ;  /* 0xff80000003077812 */ /* 0x002fce00078ec0ff */
[----:B------:R-:W-:Y:S01]  /*3480*/  BAR.SYNC.DEFER_BLOCKING 0x0 ;  /* 0x0000000000007b1d */ /* 0x000fe20000010000 */
[----:B------:R-:W-:Y:S01]  /*3490*/  FSETP.GEU.AND P4, PT, |R147|, 1.175494350822287508e-38, PT ;  /* 0x008000009300780b */ /* 0x000fe20003f8e200 */
[----:B------:R-:W-:Y:S01]  /*34a0*/  VIADD R9, R4, 0xc0cafb0d ;  /* 0xc0cafb0d04097836 */ /* 0x000fe20000000000 */
[----:B------:R-:W-:Y:S01]  /*34b0*/  I2FP.F32.S32 R3, R7 ;  /* 0x0000000700037245 */ /* 0x000fe20000201400 */
[----:B------:R-:W-:Y:S01]  /*34c0*/  IMAD.IADD R7, R2, 0x1, -R7 ;  /* 0x0000000102077824 */ /* 0x000fe200078e0a07 */
[----:B------:R-:W-:Y:S01]  /*34d0*/  FSEL R5, R5, R148, !P2 ;  /* 0x0000009405057208 */ /* 0x000fe20005000000 */
[----:B------:R-:W-:Y:S01]  /*34e0*/  @P6 FMUL R31, R31, 0.25 ;  /* 0x3e8000001f1f6820 */ /* 0x000fe20000400000 */
[----:B------:R-:W-:Y:S01]  /*34f0*/  FSETP.GEU.AND P3, PT, R147, 1.175494350822287508e-38, PT ;  /* 0x008000009300780b */ /* 0x000fe20003f6e000 */
[----:B------:R-:W-:Y:S01]  /*3500*/  FFMA.FTZ R6, R3, 1.1920928955078125e-07, R6 ;  /* 0x3400000003067823 */ /* 0x000fe20000010006 */
[----:B------:R-:W-:Y:S01]  /*3510*/  FMUL R3, R147, 8388608 ;  /* 0x4b00000093037820 */ /* 0x000fe20000400000 */
[----:B------:R-:W-:Y:S01]  /*3520*/  VIADD R11, R5, 0xc0cafb0d ;  /* 0xc0cafb0d050b7836 */ /* 0x000fe20000000000 */
[----:B------:R-:W-:Y:S01]  /*3530*/  LOP3.LUT R9, R9, 0xff800000, RZ, 0xc0, !PT ;  /* 0xff80000009097812 */ /* 0x000fe200078ec0ff */
[----:B------:R-:W-:Y:S01]  /*3540*/  @P6 FMUL R30, R30, 0.25 ;  /* 0x3e8000001e1e6820 */ /* 0x000fe20000400000 */
[----:B------:R-:W-:Y:S01]  /*3550*/  FSEL R8, RZ, -23, P1 ;  /* 0xc1b80000ff087808 */ /* 0x000fe20000800000 */
[----:B------:R-:W-:Y:S01]  /*3560*/  @P6 FMUL R39, R39, 0.25 ;  /* 0x3e80000027276820 */ /* 0x000fe20000400000 */
[----:B------:R-:W-:Y:S01]  /*3570*/  FSEL R3, R3, R147, !P3 ;  /* 0x0000009303037208 */ /* 0x000fe20005800000 */
[----:B------:R-:W-:Y:S01]  /*3580*/  @P6 FMUL R147, R147, 0.25 ;  /* 0x3e80000093936820 */ /* 0x000fe20000400000 */
[----:B------:R-:W-:Y:S01]  /*3590*/  LOP3.LUT R12, R11, 0xff800000, RZ, 0xc0, !PT ;  /* 0xff8000000b0c7812 */ /* 0x000fe200078ec0ff */
[----:B------:R-:W-:Y:S01]  /*35a0*/  @P6 FMUL R38, R38, 0.25 ;  /* 0x3e80000026266820 */ /* 0x000fe20000400000 */
[----:B------:R-:W-:Y:S01]  /*35b0*/  I2FP.F32.S32 R11, R9 ;  /* 0x00000009000b7245 */ /* 0x000fe20000201400 */
[----:B------:R-:W-:Y:S01]  /*35c0*/  @!P4 FMUL R147, R147, 16777216 ;  /* 0x4b8000009393c820 */ /* 0x000fe20000400000 */
[----:B------:R-:W-:Y:S01]  /*35d0*/  FSETP.GT.AND P6, PT, |R150|, 8.50705917302346158658e+37, PT ;  /* 0x7e8000009600780b */ /* 0x000fe20003fc4200 */
[----:B------:R-:W-:Y:S01]  /*35e0*/  @!P4 FMUL R31, R31, 16777216 ;  /* 0x4b8000001f1fc820 */ /* 0x000fe20000400000 */
[----:B------:R-:W-:Y:S01]  /*35f0*/  FSETP.GT.AND P0, PT, |R149|, 8.50705917302346158658e+37, PT ;  /* 0x7e8000009500780b */ /* 0x000fe20003f04200 */
[----:B------:R-:W-:Y:S01]  /*3600*/  FFMA.FTZ R11, R11, 1.1920928955078125e-07, R8 ;  /* 0x340000000b0b7823 */ /* 0x000fe20000010008 */
[----:B------:R-:W-:Y:S01]  /*3610*/  FSETP.GT.AND P1, PT, |R148|, 8.50705917302346158658e+37, PT ;  /* 0x7e8000009400780b */ /* 0x000fe20003f24200 */
[----:B------:R-:W1:Y:S01]  /*3620*/  MUFU.RCP R8, R147 ;  /* 0x0000009300087308 */ /* 0x000e620000001000 */
[----:B------:R-:W-:Y:S01]  /*3630*/  FSEL R10, RZ, -23, P2 ;  /* 0xc1b80000ff0a7808 */ /* 0x000fe20001000000 */
[----:B------:R-:W-:Y:S01]  /*3640*/  @!P4 FMUL R30, R30, 16777216 ;  /* 0x4b8000001e1ec820 */ /* 0x000fe20000400000 */
[----:B------:R-:W-:Y:S01]  /*3650*/  FSEL R14, RZ, -23, P3 ;  /* 0xc1b80000ff0e7808 */ /* 0x000fe20001800000 */
[----:B------:R-:W-:Y:S01]  /*3660*/  @!P4 FMUL R39, R39, 16777216 ;  /* 0x4b8000002727c820 */ /* 0x000fe20000400000 */
[----:B------:R-:W-:Y:S01]  /*3670*/  FSETP.GEU.AND P2, PT, |R150|, 1.175494350822287508e-38, PT ;  /* 0x008000009600780b */ /* 0x000fe20003f4e200 */
[----:B------:R-:W-:Y:S01]  /*3680*/  @!P4 FMUL R38, R38, 16777216 ;  /* 0x4b8000002626c820 */ /* 0x000fe20000400000 */
[----:B------:R-:W-:Y:S01]  /*3690*/  FSETP.GEU.AND P3, PT, |R149|, 1.175494350822287508e-38, PT ;  /* 0x008000009500780b */ /* 0x000fe20003f6e200 */
[----:B------:R-:W-:Y:S01]  /*36a0*/  VIADD R13, R3, 0xc0cafb0d ;  /* 0xc0cafb0d030d7836 */ /* 0x000fe20000000000 */
[----:B------:R-:W-:Y:S01]  /*36b0*/  FSETP.GEU.AND P4, PT, |R148|, 1.175494350822287508e-38, PT ;  /* 0x008000009400780b */ /* 0x000fe20003f8e200 */
[----:B------:R-:W-:Y:S01]  /*36c0*/  @P6 FMUL R150, R150, 0.25 ;  /* 0x3e80000096966820 */ /* 0x000fe20000400000 */
[----:B------:R-:W-:Y:S01]  /*36d0*/  @P0 FMUL R149, R149, 0.25 ;  /* 0x3e80000095950820 */ /* 0x000fe20000400000 */
[----:B------:R-:W-:Y:S01]  /*36e0*/  @P1 FMUL R148, R148, 0.25 ;  /* 0x3e80000094941820 */ /* 0x000fe20000400000 */
[----:B------:R-:W-:Y:S01]  /*36f0*/  LOP3.LUT R16, R13, 0xff800000, RZ, 0xc0, !PT ;  /* 0xff8000000d107812 */ /* 0x000fe200078ec0ff */
[----:B------:R-:W-:Y:S01]  /*3700*/  @P6 FMUL R25, R25, 0.25 ;  /* 0x3e80000019196820 */ /* 0x000fe20000400000 */
[----:B------:R-:W-:Y:S01]  /*3710*/  I2FP.F32.S32 R13, R12 ;  /* 0x0000000c000d7245 */ /* 0x000fe20000201400 */
[----:B------:R-:W-:Y:S01]  /*3720*/  @P0 FMUL R35, R35, 0.25 ;  /* 0x3e80000023230820 */ /* 0x000fe20000400000 */
[----:B------:R-:W-:Y:S01]  /*3730*/  I2FP.F32.S32 R15, R16 ;  /* 0x00000010000f7245 */ /* 0x000fe20000201400 */
[----:B------:R-:W-:Y:S01]  /*3740*/  @!P2 FMUL R150, R150, 16777216 ;  /* 0x4b8000009696a820 */ /* 0x000fe20000400000 */
[----:B-1----:R-:W-:Y:S01]  /*3750*/  FMUL R19, R8, R39 ;  /* 0x0000002708137220 */ /* 0x002fe20000400000 */
[----:B------:R-:W-:Y:S01]  /*3760*/  @!P3 FMUL R149, R149, 16777216 ;  /* 0x4b8000009595b820 */ /* 0x000fe20000400000 */
[----:B------:R-:W-:Y:S01]  /*3770*/  FFMA.FTZ R13, R13, 1.1920928955078125e-07, R10 ;  /* 0x340000000d0d7823 */ /* 0x000fe2000001000a */
[----:B------:R-:W-:Y:S01]  /*3780*/  @!P4 FMUL R148, R148, 16777216 ;  /* 0x4b8000009494c820 */ /* 0x000fe20000400000 */
[----:B------:R-:W-:Y:S01]  /*3790*/  FFMA.FTZ R14, R15, 1.1920928955078125e-07, R14 ;  /* 0x340000000f0e7823 */ /* 0x000fe2000001000e */
[----:B------:R-:W1:Y:S01]  /*37a0*/  MUFU.RCP R18, R150 ;  /* 0x0000009600127308 */ /* 0x000e620000001000 */
[C---:B------:R-:W-:Y:S01]  /*37b0*/  FMUL R10, R8.reuse, R31 ;  /* 0x0000001f080a7220 */ /* 0x040fe20000400000 */
[C---:B------:R-:W-:Y:S01]  /*37c0*/  FMUL R15, R8.reuse, R30 ;  /* 0x0000001e080f7220 */ /* 0x040fe20000400000 */
[----:B------:R-:W-:Y:S01]  /*37d0*/  FMUL R20, R8, R38 ;  /* 0x0000002608147220 */ /* 0x000fe20000400000 */
[----:B------:R-:W-:Y:S01]  /*37e0*/  @P0 FMUL R34, R34, 0.25 ;  /* 0x3e80000022220820 */ /* 0x000fe20000400000 */
[----:B------:R-:W-:Y:S01]  /*37f0*/  @P0 FMUL R43, R43, 0.25 ;  /* 0x3e8000002b2b0820 */ /* 0x000fe20000400000 */
[----:B------:R-:W-:Y:S01]  /*3800*/  @P0 FMUL R42, R42, 0.25 ;  /* 0x3e8000002a2a0820 */ /* 0x000fe20000400000 */
[----:B------:R-:W-:Y:S01]  /*3810*/  @P6 FMUL R32, R32, 0.25 ;  /* 0x3e80000020206820 */ /* 0x000fe20000400000 */
[----:B------:R-:W2:Y:S01]  /*3820*/  MUFU.RCP R17, R149 ;  /* 0x0000009500117308 */ /* 0x000ea20000001000 */
[----:B------:R-:W-:Y:S01]  /*3830*/  @P6 FMUL R41, R41, 0.25 ;  /* 0x3e80000029296820 */ /* 0x000fe20000400000 */
[----:B------:R-:W-:Y:S01]  /*3840*/  @P6 FMUL R40, R40, 0.25 ;  /* 0x3e80000028286820 */ /* 0x000fe20000400000 */
[----:B------:R-:W-:Y:S01]  /*3850*/  @P1 FMUL R21, R21, 0.25 ;  /* 0x3e80000015151820 */ /* 0x000fe20000400000 */
[----:B------:R-:W-:Y:S01]  /*3860*/  @P1 FMUL R33, R33, 0.25 ;  /* 0x3e80000021211820 */ /* 0x000fe20000400000 */
[----:B------:R-:W-:Y:S01]  /*3870*/  @P1 FMUL R37, R37, 0.25 ;  /* 0x3e80000025251820 */ /* 0x000fe20000400000 */
[----:B------:R-:W-:Y:S01]  /*3880*/  @!P2 FMUL R25, R25, 16777216 ;  /* 0x4b8000001919a820 */ /* 0x000fe20000400000 */
[----:B------:R-:W-:Y:S01]  /*3890*/  @P1 FMUL R36, R36, 0.25 ;  /* 0x3e80000024241820 */ /* 0x000fe20000400000 */
[----:B------:R-:W3:Y:S01]  /*38a0*/  MUFU.RCP R8, R148 ;  /* 0x0000009400087308 */ /* 0x000ee20000001000 */
[----:B------:R-:W-:Y:S01]  /*38b0*/  @!P3 FMUL R35, R35, 16777216 ;  /* 0x4b8000002323b820 */ /* 0x000fe20000400000 */
        /* <DEDUP_REMOVED lines=9> */
[----:B-1----:R-:W-:Y:S01]  /*3950*/  FMUL R24, R18, R25 ;  /* 0x0000001912187220 */ /* 0x002fe20000400000 */
[----:B------:R-:W-:Y:S01]  /*3960*/  @!P4 FMUL R36, R36, 16777216 ;  /* 0x4b8000002424c820 */ /* 0x000fe20000400000 */
[C---:B--2---:R-:W-:Y:S01]  /*3970*/  FMUL R22, R17.reuse, R35 ;  /* 0x0000002311167220 */ /* 0x044fe20000400000 */
[C---:B------:R-:W-:Y:S01]  /*3980*/  FMUL R23, R17.reuse, R34 ;  /* 0x0000002211177220 */ /* 0x040fe20000400000 */
[C---:B------:R-:W-:Y:S01]  /*3990*/  FMUL R26, R17.reuse, R43 ;  /* 0x0000002b111a7220 */ /* 0x040fe20000400000 */
[----:B------:R-:W-:Y:S01]  /*39a0*/  FMUL R27, R17, R42 ;  /* 0x0000002a111b7220 */ /* 0x000fe20000400000 */
[C---:B------:R-:W-:Y:S01]  /*39b0*/  FMUL R25, R18.reuse, R32 ;  /* 0x0000002012197220 */ /* 0x040fe20000400000 */
[C---:B------:R-:W-:Y:S01]  /*39c0*/  FMUL R28, R18.reuse, R41 ;  /* 0x00000029121c7220 */ /* 0x040fe20000400000 */
[----:B------:R-:W-:Y:S01]  /*39d0*/  FMUL R29, R18, R40 ;  /* 0x00000028121d7220 */ /* 0x000fe20000400000 */
[C---:B---3--:R-:W-:Y:S01]  /*39e0*/  FMUL R17, R8.reuse, R21 ;  /* 0x0000001508117220 */ /* 0x048fe20000400000 */
[C---:B------:R-:W-:Y:S01]  /*39f0*/  FMUL R18, R8.reuse, R33 ;  /* 0x0000002108127220 */ /* 0x040fe20000400000 */
[C---:B------:R-:W-:Y:S01]  /*3a00*/  FMUL R21, R8.reuse, R37 ;  /* 0x0000002508157220 */ /* 0x040fe20000400000 */
[----:B------:R-:W-:Y:S01]  /*3a10*/  FMUL R8, R8, R36 ;  /* 0x0000002408087220 */ /* 0x000fe20000400000 */
[----:B------:R-:W-:Y:S01]  /*3a20*/  F2FP.SATFINITE.E4M3.F32.PACK_AB_MERGE_C R28, R28, R29, RZ ;  /* 0x0000001d1c1c723e */ /* 0x000fe200048070ff */
[----:B------:R-:W-:Y:S01]  /*3a30*/  UMOV UR4, 0x400 ;  /* 0x0000040000047882 */ /* 0x000fe20000000000 */
[----:B------:R-:W-:Y:S01]  /*3a40*/  F2FP.SATFINITE.E4M3.F32.PACK_AB_MERGE_C R25, R24, R25, RZ ;  /* 0x000000191819723e */ /* 0x000fe200048070ff */
[----:B0-----:R-:W-:Y:S01]  /*3a50*/  ULEA UR6, UR5, UR4, 0x18 ;  /* 0x0000000405067291 */ /* 0x001fe2000f8ec03f */
[----:B------:R-:W-:Y:S01]  /*3a60*/  F2FP.SATFINITE.E4M3.F32.PACK_AB_MERGE_C R21, R21, R8, RZ ;  /* 0x000000081515723e */ /* 0x000fe200048070ff */
[----:B------:R-:W-:Y:S01]  /*3a70*/  FADD R7, R7, -1 ;  /* 0xbf80000007077421 */ /* 0x000fe20000000000 */
[----:B------:R-:W-:Y:S01]  /*3a80*/  F2FP.SATFINITE.E4M3.F32.PACK_AB_MERGE_C R19, R19, R20, RZ ;  /* 0x000000141313723e */ /* 0x000fe200048070ff */
[----:B------:R-:W-:Y:S01]  /*3a90*/  IMAD.IADD R9, R4, 0x1, -R9 ;  /* 0x0000000104097824 */ /* 0x000fe200078e0a09 */
[----:B------:R-:W-:Y:S01]  /*3aa0*/  LOP3.LUT R8, R28, 0xffff, RZ, 0xc0, !PT ;  /* 0x0000ffff1c087812 */ /* 0x000fe200078ec0ff */
[----:B------:R-:W-:Y:S01]  /*3ab0*/  IMAD.IADD R12, R5, 0x1, -R12 ;  /* 0x00000001050c7824 */ /* 0x000fe200078e0a0c */
[----:B------:R-:W-:Y:S01]  /*3ac0*/  LOP3.LUT R20, R25, 0xffff, RZ, 0xc0, !PT ;  /* 0x0000ffff19147812 */ /* 0x000fe200078ec0ff */
[----:B------:R-:W-:Y:S01]  /*3ad0*/  FADD R9, R9, -1 ;  /* 0xbf80000009097421 */ /* 0x000fe20000000000 */
[----:B------:R-:W-:Y:S01]  /*3ae0*/  F2FP.SATFINITE.E4M3.F32.PACK_AB_MERGE_C R18, R17, R18, RZ ;  /* 0x000000121112723e */ /* 0x000fe200048070ff */
[----:B------:R-:W-:Y:S01]  /*3af0*/  FADD R12, R12, -1 ;  /* 0xbf8000000c0c7421 */ /* 0x000fe20000000000 */
[----:B------:R-:W-:Y:S01]  /*3b00*/  F2FP.SATFINITE.E4M3.F32.PACK_AB_MERGE_C R26, R26, R27, RZ ;  /* 0x0000001b1a1a723e */ /* 0x000fe200048070ff */
[----:B------:R-:W-:Y:S01]  /*3b10*/  IMAD.IADD R16, R3, 0x1, -R16 ;  /* 0x0000000103107824 */ /* 0x000fe200078e0a10 */
[----:B------:R-:W-:Y:S01]  /*3b20*/  F2FP.SATFINITE.E4M3.F32.PACK_AB_MERGE_C R23, R22, R23, RZ ;  /* 0x000000171617723e */ /* 0x000fe200048070ff */
[----:B------:R-:W0:Y:S01]  /*3b30*/  LDC R38, c[0x0][0x278] ;  /* 0x00009e00ff267b82 */ /* 0x000e220000000800 */
[----:B------:R-:W-:Y:S01]  /*3b40*/  SHF.R.U32.HI R8, RZ, 0x8, R8 ;  /* 0x00000008ff087819 */ /* 0x000fe20000011608 */
[----:B------:R-:W-:Y:S01]  /*3b50*/  FADD R16, R16, -1 ;  /* 0xbf80000010107421 */ /* 0x000fe20000000000 */
[----:B------:R-:W-:Y:S01]  /*3b60*/  SHF.R.U32.HI R17, RZ, 0x8, R20 ;  /* 0x00000008ff117819 */ /* 0x000fe20000011614 */
[----:B------:R-:W-:Y:S01]  /*3b70*/  ULDC.64 UR4, c[0x0][0x270] ;  /* 0x00009c0000047ab9 */ /* 0x000fe20000000a00 */
[----:B------:R-:W-:Y:S01]  /*3b80*/  F2FP.SATFINITE.E4M3.F32.PACK_AB_MERGE_C R10, R10, R15, RZ ;  /* 0x0000000f0a0a723e */ /* 0x000fe200048070ff */
[----:B------:R-:W-:Y:S01]  /*3b90*/  UIMAD UR4, UR9, UR4, URZ ;  /* 0x00000004090472a4 */ /* 0x000fe2000f8e023f */
[----:B------:R-:W-:-:S02]  /*3ba0*/  PRMT R27, R17, 0x7604, R8 ;  /* 0x00007604111b7816 */ /* 0x000fc40000000008 */
[C---:B------:R-:W-:Y:S02]  /*3bb0*/  PRMT R29, R23.reuse, 0x7604, R26 ;  /* 0x00007604171d7816 */ /* 0x040fe4000000001a */
[----:B------:R-:W-:Y:S01]  /*3bc0*/  LOP3.LUT R15, R23, 0xffff, RZ, 0xc0, !PT ;  /* 0x0000ffff170f7812 */ /* 0x000fe200078ec0ff */
[----:B------:R-:W-:Y:S01]  /*3bd0*/  STS.U16 [R122+UR6+0x80], R27 ;  /* 0x0000801b7a007988 */ /* 0x000fe20008000406 */
[----:B------:R-:W-:Y:S02]  /*3be0*/  LOP3.LUT R8, R26, 0xffff, RZ, 0xc0, !PT ;  /* 0x0000ffff1a087812 */ /* 0x000fe400078ec0ff */
[----:B------:R-:W-:Y:S02]  /*3bf0*/  LOP3.LUT R17, R21, 0xffff, RZ, 0xc0, !PT ;  /* 0x0000ffff15117812 */ /* 0x000fe400078ec0ff */
[C---:B------:R-:W-:Y:S02]  /*3c00*/  PRMT R23, R18.reuse, 0x7604, R21 ;  /* 0x0000760412177816 */ /* 0x040fe40000000015 */
[----:B------:R-:W-:-:S02]  /*3c10*/  LOP3.LUT R20, R18, 0xffff, RZ, 0xc0, !PT ;  /* 0x0000ffff12147812 */ /* 0x000fc400078ec0ff */
[----:B------:R-:W-:Y:S02]  /*3c20*/  LOP3.LUT R18, R19, 0xffff, RZ, 0xc0, !PT ;  /* 0x0000ffff13127812 */ /* 0x000fe400078ec0ff */
[C---:B------:R-:W-:Y:S02]  /*3c30*/  LOP3.LUT R21, R10.reuse, 0xffff, RZ, 0xc0, !PT ;  /* 0x0000ffff0a157812 */ /* 0x040fe400078ec0ff */
[----:B------:R-:W-:Y:S02]  /*3c40*/  PRMT R31, R10, 0x7604, R19 ;  /* 0x000076040a1f7816 */ /* 0x000fe40000000013 */
[----:B------:R-:W-:Y:S02]  /*3c50*/  SHF.R.U32.HI R8, RZ, 0x8, R8 ;  /* 0x00000008ff087819 */ /* 0x000fe40000011608 */
[----:B------:R-:W-:Y:S02]  /*3c60*/  SHF.R.U32.HI R15, RZ, 0x8, R15 ;  /* 0x00000008ff0f7819 */ /* 0x000fe4000001160f */
[----:B------:R-:W-:-:S02]  /*3c70*/  SHF.R.U32.HI R10, RZ, 0x8, R17 ;  /* 0x00000008ff0a7819 */ /* 0x000fc40000011611 */
[----:B------:R-:W-:Y:S02]  /*3c80*/  SHF.R.U32.HI R17, RZ, 0x8, R18 ;  /* 0x00000008ff117819 */ /* 0x000fe40000011612 */
[----:B------:R-:W-:Y:S02]  /*3c90*/  SHF.R.U32.HI R18, RZ, 0x8, R21 ;  /* 0x00000008ff127819 */ /* 0x000fe40000011615 */
[----:B------:R-:W-:Y:S02]  /*3ca0*/  PRMT R25, R25, 0x7604, R28 ;  /* 0x0000760419197816 */ /* 0x000fe4000000001c */
[----:B------:R-:W-:Y:S02]  /*3cb0*/  SHF.R.U32.HI R19, RZ, 0x8, R20 ;  /* 0x00000008ff137819 */ /* 0x000fe40000011614 */
[----:B------:R-:W-:Y:S01]  /*3cc0*/  PRMT R15, R15, 0x7604, R8 ;  /* 0x000076040f0f7816 */ /* 0x000fe20000000008 */
[----:B------:R1:W-:Y:S01]  /*3cd0*/  STS.U16 [R122+UR6], R25 ;  /* 0x000000197a007988 */ /* 0x0003e20008000406 */
[----:B------:R-:W-:-:S02]  /*3ce0*/  LOP3.LUT R8, R122, 0x40, RZ, 0x3c, !PT ;  /* 0x000000407a087812 */ /* 0x000fc400078e3cff */
[----:B------:R-:W-:Y:S01]  /*3cf0*/  PRMT R33, R18, 0x7604, R17 ;  /* 0x0000760412217816 */ /* 0x000fe20000000011 */
[----:B------:R-:W-:Y:S01]  /*3d00*/  IMAD.MOV.U32 R17, RZ, RZ, 0x3dc6b27f ;  /* 0x3dc6b27fff117424 */ /* 0x000fe200078e00ff */
[----:B------:R-:W-:Y:S01]  /*3d10*/  PRMT R19, R19, 0x7604, R10 ;  /* 0x0000760413137816 */ /* 0x000fe2000000000a */
[----:B------:R-:W-:Y:S01]  /*3d20*/  STS.U16 [R8+UR6+0x200], R29 ;  /* 0x0002001d08007988 */ /* 0x000fe20008000406 */
[C---:B------:R-:W-:Y:S02]  /*3d30*/  LOP3.LUT R10, R122.reuse, 0x4, RZ, 0x3c, !PT ;  /* 0x000000047a0a7812 */ /* 0x040fe400078e3cff */
[----:B------:R-:W-:Y:S01]  /*3d40*/  LOP3.LUT R18, R122, 0x44, RZ, 0x3c, !PT ;  /* 0x000000447a127812 */ /* 0x000fe200078e3cff */
[----:B------:R2:W-:Y:S01]  /*3d50*/  STS.U16 [R8+UR6+0x280], R15 ;  /* 0x0002800f08007988 */ /* 0x0005e20008000406 */
[----:B------:R-:W-:Y:S01]  /*3d60*/  SHF.R.U32.HI R20, RZ, 0x5, R0 ;  /* 0x00000005ff147819 */ /* 0x000fe20000011600 */
[----:B-1----:R-:W1:Y:S01]  /*3d70*/  LDC.64 R24, c[0x0][0x228] ;  /* 0x00008a00ff187b82 */ /* 0x002e620000000a00 */
[----:B------:R-:W-:Y:S01]  /*3d80*/  ISETP.GE.U32.AND P1, PT, R2, 0x7f800000, PT ;  /* 0x7f8000000200780c */ /* 0x000fe20003f26070 */
[----:B------:R-:W-:Y:S01]  /*3d90*/  STS.U16 [R10+UR6+0x400], R23 ;  /* 0x000400170a007988 */ /* 0x000fe20008000406 */
[----:B------:R-:W-:-:S02]  /*3da0*/  ISETP.GE.U32.AND P0, PT, R5, 0x7f800000, PT ;  /* 0x7f8000000500780c */ /* 0x000fc40003f06070 */
[----:B------:R-:W-:Y:S01]  /*3db0*/  ISETP.GE.U32.AND P6, PT, R4, 0x7f800000, PT ;  /* 0x7f8000000400780c */ /* 0x000fe20003fc6070 */
[----:B------:R3:W-:Y:S01]  /*3dc0*/  STS.U16 [R10+UR6+0x480], R19 ;  /* 0x000480130a007988 */ /* 0x0007e20008000406 */
[----:B------:R-:W-:Y:S01]  /*3dd0*/  ISETP.GE.U32.AND P4, PT, R3, 0x7f800000, PT ;  /* 0x7f8000000300780c */ /* 0x000fe20003f86070 */
[CC--:B--2---:R-:W-:Y:S01]  /*3de0*/  FFMA.FTZ R8, R7.reuse, R17.reuse, -0.16845393180847167969 ;  /* 0xbe2c7f3007087423 */ /* 0x0c4fe20000010011 */
[----:B------:R-:W-:Y:S01]  /*3df0*/  FFMA.FTZ R15, R12, R17, -0.16845393180847167969 ;  /* 0xbe2c7f300c0f7423 */ /* 0x000fe20000010011 */
[----:B------:R2:W-:Y:S01]  /*3e00*/  STS.U16 [R18+UR6+0x600], R31 ;  /* 0x0006001f12007988 */ /* 0x0005e20008000406 */
[----:B------:R-:W-:Y:S01]  /*3e10*/  LOP3.LUT R22, R120, 0x4, RZ, 0x3c, !PT ;  /* 0x0000000478167812 */ /* 0x000fe200078e3cff */
[----:B------:R-:W-:Y:S01]  /*3e20*/  FFMA.FTZ R8, R7, R8, 0.1716887056827545166 ;  /* 0x3e2fcf2a07087423 */ /* 0x000fe20000010008 */
[----:B------:R-:W-:Y:S01]  /*3e30*/  FFMA.FTZ R15, R12, R15, 0.1716887056827545166 ;  /* 0x3e2fcf2a0c0f7423 */ /* 0x000fe2000001000f */
[----:B------:R4:W-:Y:S01]  /*3e40*/  STS.U16 [R18+UR6+0x680], R33 ;  /* 0x0006802112007988 */ /* 0x0009e20008000406 */
[----:B------:R-:W-:Y:S01]  /*3e50*/  BAR.SYNC.DEFER_BLOCKING 0x0 ;  /* 0x0000000000007b1d */ /* 0x000fe20000010000 */
[-C--:B---3--:R-:W-:Y:S01]  /*3e60*/  FFMA.FTZ R10, R9, R17.reuse, -0.16845393180847167969 ;  /* 0xbe2c7f30090a7423 */ /* 0x088fe20000010011 */
[----:B------:R-:W-:Y:S01]  /*3e70*/  FFMA.FTZ R8, R7, R8, -0.17900948226451873779 ;  /* 0xbe374e4307087423 */ /* 0x000fe20000010008 */
[----:B------:R-:W-:Y:S01]  /*3e80*/  FFMA.FTZ R17, R16, R17, -0.16845393180847167969 ;  /* 0xbe2c7f3010117423 */ /* 0x000fe20000010011 */
[----:B------:R-:W-:Y:S01]  /*3e90*/  FFMA.FTZ R15, R12, R15, -0.17900948226451873779 ;  /* 0xbe374e430c0f7423 */ /* 0x000fe2000001000f */
[----:B------:R-:W-:Y:S01]  /*3ea0*/  FFMA.FTZ R10, R9, R10, 0.1716887056827545166 ;  /* 0x3e2fcf2a090a7423 */ /* 0x000fe2000001000a */
[----:B------:R-:W-:Y:S01]  /*3eb0*/  FFMA.FTZ R8, R7, R8, 0.20512372255325317383 ;  /* 0x3e520bf407087423 */ /* 0x000fe20000010008 */
[----:B------:R-:W-:Y:S01]  /*3ec0*/  FFMA.FTZ R17, R16, R17, 0.1716887056827545166 ;  /* 0x3e2fcf2a10117423 */ /* 0x000fe20000010011 */
[----:B------:R-:W-:Y:S01]  /*3ed0*/  FFMA.FTZ R15, R12, R15, 0.20512372255325317383 ;  /* 0x3e520bf40c0f7423 */ /* 0x000fe2000001000f */
[----:B------:R-:W-:Y:S01]  /*3ee0*/  FFMA.FTZ R10, R9, R10, -0.17900948226451873779 ;  /* 0xbe374e43090a7423 */ /* 0x000fe2000001000a */
[----:B------:R-:W-:Y:S01]  /*3ef0*/  FFMA.FTZ R8, R7, R8, -0.24046532809734344482 ;  /* 0xbe763c8b07087423 */ /* 0x000fe20000010008 */
[----:B------:R-:W-:Y:S01]  /*3f00*/  FFMA.FTZ R17, R16, R17, -0.17900948226451873779 ;  /* 0xbe374e4310117423 */ /* 0x000fe20000010011 */
[----:B------:R-:W-:Y:S01]  /*3f10*/  FFMA.FTZ R15, R12, R15, -0.24046532809734344482 ;  /* 0xbe763c8b0c0f7423 */ /* 0x000fe2000001000f */
[----:B------:R-:W-:Y:S01]  /*3f20*/  FFMA.FTZ R10, R9, R10, 0.20512372255325317383 ;  /* 0x3e520bf4090a7423 */ /* 0x000fe2000001000a */
[----:B------:R-:W-:Y:S01]  /*3f30*/  FFMA.FTZ R8, R7, R8, 0.28857114911079406738 ;  /* 0x3e93bf9907087423 */ /* 0x000fe20000010008 */
[----:B------:R-:W-:Y:S01]  /*3f40*/  FFMA.FTZ R17, R16, R17, 0.20512372255325317383 ;  /* 0x3e520bf410117423 */ /* 0x000fe20000010011 */
[----:B------:R-:W-:Y:S01]  /*3f50*/  FFMA.FTZ R15, R12, R15, 0.28857114911079406738 ;  /* 0x3e93bf990c0f7423 */ /* 0x000fe2000001000f */
[----:B------:R-:W-:Y:S01]  /*3f60*/  FFMA.FTZ R10, R9, R10, -0.24046532809734344482 ;  /* 0xbe763c8b090a7423 */ /* 0x000fe2000001000a */
[----:B------:R-:W-:Y:S01]  /*3f70*/  FFMA.FTZ R8, R7, R8, -0.36067417263984680176 ;  /* 0xbeb8aa4907087423 */ /* 0x000fe20000010008 */
[----:B------:R-:W-:Y:S01]  /*3f80*/  FFMA.FTZ R17, R16, R17, -0.24046532809734344482 ;  /* 0xbe763c8b10117423 */ /* 0x000fe20000010011 */
[----:B------:R-:W-:Y:S01]  /*3f90*/  FFMA.FTZ R15, R12, R15, -0.36067417263984680176 ;  /* 0xbeb8aa490c0f7423 */ /* 0x000fe2000001000f */
[----:B------:R-:W-:Y:S01]  /*3fa0*/  FFMA.FTZ R10, R9, R10, 0.28857114911079406738 ;  /* 0x3e93bf99090a7423 */ /* 0x000fe2000001000a */
[----:B------:R-:W-:Y:S01]  /*3fb0*/  FFMA.FTZ R8, R7, R8, 0.48089820146560668945 ;  /* 0x3ef6384a07087423 */ /* 0x000fe20000010008 */
[----:B------:R-:W-:Y:S01]  /*3fc0*/  FFMA.FTZ R17, R16, R17, 0.28857114911079406738 ;  /* 0x3e93bf9910117423 */ /* 0x000fe20000010011 */
[----:B------:R-:W-:Y:S01]  /*3fd0*/  FFMA.FTZ R15, R12, R15, 0.48089820146560668945 ;  /* 0x3ef6384a0c0f7423 */ /* 0x000fe2000001000f */
[----:B------:R-:W-:Y:S01]  /*3fe0*/  FFMA.FTZ R10, R9, R10, -0.36067417263984680176 ;  /* 0xbeb8aa49090a7423 */ /* 0x000fe2000001000a */
[----:B------:R-:W-:Y:S01]  /*3ff0*/  FFMA.FTZ R8, R7, R8, -0.72134751081466674805 ;  /* 0xbf38aa3b07087423 */ /* 0x000fe20000010008 */
[----:B------:R-:W-:Y:S01]  /*4000*/  FFMA.FTZ R17, R16, R17, -0.36067417263984680176 ;  /* 0xbeb8aa4910117423 */ /* 0x000fe20000010011 */
[----:B------:R-:W-:Y:S01]  /*4010*/  SGXT.U32 R19, R20, 0x2 ;  /* 0x000000021413781a */ /* 0x000fe20000000000 */
[----:B------:R-:W-:Y:S01]  /*4020*/  FFMA.FTZ R10, R9, R10, 0.48089820146560668945 ;  /* 0x3ef6384a090a7423 */ /* 0x000fe2000001000a */
[----:B------:R-:W-:Y:S01]  /*4030*/  FMUL R8, R7, R8 ;  /* 0x0000000807087220 */ /* 0x000fe20000400000 */
[----:B------:R-:W-:Y:S01]  /*4040*/  FFMA.FTZ R15, R12, R15, -0.72134751081466674805 ;  /* 0xbf38aa3b0c0f7423 */ /* 0x000fe2000001000f */
[----:B------:R-:W-:Y:S01]  /*4050*/  FFMA.FTZ R17, R16, R17, 0.48089820146560668945 ;  /* 0x3ef6384a10117423 */ /* 0x000fe20000010011 */
[----:B------:R-:W-:Y:S01]  /*4060*/  FFMA.FTZ R10, R9, R10, -0.72134751081466674805 ;  /* 0xbf38aa3b090a7423 */ /* 0x000fe2000001000a */
[----:B------:R-:W-:Y:S01]  /*4070*/  FMUL R8, R7, R8 ;  /* 0x0000000807087220 */ /* 0x000fe20000400000 */
[----:B------:R-:W-:Y:S01]  /*4080*/  FMUL R15, R12, R15 ;  /* 0x0000000f0c0f7220 */ /* 0x000fe20000400000 */
[----:B------:R-:W-:Y:S01]  /*4090*/  FFMA.FTZ R17, R16, R17, -0.72134751081466674805 ;  /* 0xbf38aa3b10117423 */ /* 0x000fe20000010011 */
[----:B------:R-:W-:Y:S01]  /*40a0*/  FMUL R10, R9, R10 ;  /* 0x0000000a090a7220 */ /* 0x000fe20000400000 */
[----:B------:R-:W-:Y:S01]  /*40b0*/  FFMA.FTZ R7, R7, 1.4426950216293334961, R8 ;  /* 0x3fb8aa3b07077823 */ /* 0x000fe20000010008 */
[----:B0-----:R-:W-:-:S02]  /*40c0*/  IMAD R8, R19, R38, RZ ;  /* 0x0000002613087224 */ /* 0x001fc400078e02ff */
[----:B------:R-:W-:Y:S01]  /*40d0*/  FMUL R15, R12, R15 ;  /* 0x0000000f0c0f7220 */ /* 0x000fe20000400000 */
[C---:B------:R-:W-:Y:S01]  /*40e0*/  FMUL R10, R9.reuse, R10 ;  /* 0x0000000a090a7220 */ /* 0x040fe20000400000 */
[----:B------:R-:W-:Y:S01]  /*40f0*/  FMUL R17, R16, R17 ;  /* 0x0000001110117220 */ /* 0x000fe20000400000 */
[----:B------:R-:W-:Y:S01]  /*4100*/  FADD R34, R6, R7 ;  /* 0x0000000706227221 */ /* 0x000fe20000000000 */
[----:B------:R-:W-:Y:S01]  /*4110*/  FFMA.FTZ R12, R12, 1.4426950216293334961, R15 ;  /* 0x3fb8aa3b0c0c7823 */ /* 0x000fe2000001000f */
[----:B------:R-:W-:Y:S01]  /*4120*/  FFMA.FTZ R10, R9, 1.4426950216293334961, R10 ;  /* 0x3fb8aa3b090a7823 */ /* 0x000fe2000001000a */
[----:B------:R-:W-:Y:S02]  /*4130*/  IMAD R9, R38, 0x4, R8 ;  /* 0x0000000426097824 */ /* 0x000fe400078e0208 */
[----:B------:R-:W-:Y:S01]  /*4140*/  FMUL R17, R16, R17 ;  /* 0x0000001110117220 */ /* 0x000fe20000400000 */
[----:B------:R-:W-:Y:S02]  /*4150*/  @P1 IMAD.MOV.U32 R15, RZ, RZ, 0x7f800000 ;  /* 0x7f800000ff0f1424 */ /* 0x000fe400078e00ff */
[----:B------:R-:W-:Y:S01]  /*4160*/  FADD R35, R11, R10 ;  /* 0x0000000a0b237221 */ /* 0x000fe20000000000 */
[----:B------:R-:W-:Y:S01]  /*4170*/  IMAD R7, R38, 0x4, R9 ;  /* 0x0000000426077824 */ /* 0x000fe200078e0209 */
[C---:B------:R-:W-:Y:S01]  /*4180*/  FSETP.NEU.AND P3, PT, R2.reuse, RZ, PT ;  /* 0x000000ff0200720b */ /* 0x040fe20003f6d000 */
[----:B------:R-:W-:Y:S01]  /*4190*/  @P1 FFMA.FTZ R34, R2, R15, +INF ;  /* 0x7f80000002221423 */ /* 0x000fe2000001000f */
[----:B------:R-:W-:Y:S01]  /*41a0*/  FFMA.FTZ R17, R16, 1.4426950216293334961, R17 ;  /* 0x3fb8aa3b10117823 */ /* 0x000fe20000010011 */
[----:B------:R-:W-:Y:S01]  /*41b0*/  IMAD R11, R38, 0x4, R7 ;  /* 0x00000004260b7824 */ /* 0x000fe200078e0207 */
[----:B------:R-:W0:Y:S01]  /*41c0*/  LDS R39, [R120+UR6] ;  /* 0x0000000678277984 */ /* 0x000e220008000800 */
[----:B------:R-:W-:-:S02]  /*41d0*/  @P0 IMAD.MOV.U32 R2, RZ, RZ, 0x7f800000 ;  /* 0x7f800000ff020424 */ /* 0x000fc400078e00ff */
[----:B------:R-:W-:Y:S01]  /*41e0*/  FADD R36, R13, R12 ;  /* 0x0000000c0d247221 */ /* 0x000fe20000000000 */
[----:B------:R-:W-:Y:S01]  /*41f0*/  IMAD R13, R38, 0x4, R11 ;  /* 0x00000004260d7824 */ /* 0x000fe200078e020b */
[----:B------:R-:W3:Y:S01]  /*4200*/  LDS R40, [R22+UR6] ;  /* 0x0000000616287984 */ /* 0x000ee20008000800 */
[----:B------:R-:W-:Y:S01]  /*4210*/  FADD R37, R14, R17 ;  /* 0x000000110e257221 */ /* 0x000fe20000000000 */
[C---:B------:R-:W-:Y:S01]  /*4220*/  FSETP.NEU.AND P1, PT, R5.reuse, RZ, PT ;  /* 0x000000ff0500720b */ /* 0x040fe20003f2d000 */
[----:B------:R-:W-:Y:S01]  /*4230*/  @P0 FFMA.FTZ R36, R5, R2, +INF ;  /* 0x7f80000005240423 */ /* 0x000fe20000010002 */
[----:B------:R-:W5:Y:S01]  /*4240*/  LDS R120, [R120+UR6+0x100] ;  /* 0x0001000678787984 */ /* 0x000f620008000800 */
[----:B------:R-:W-:Y:S01]  /*4250*/  @P6 IMAD.MOV.U32 R17, RZ, RZ, 0x7f800000 ;  /* 0x7f800000ff116424 */ /* 0x000fe200078e00ff */
[----:B------:R-:W-:Y:S01]  /*4260*/  FSETP.NEU.AND P2, PT, R4, RZ, PT ;  /* 0x000000ff0400720b */ /* 0x000fe20003f4d000 */
[----:B------:R-:W-:Y:S01]  /*4270*/  @P4 IMAD.MOV.U32 R2, RZ, RZ, 0x7f800000 ;  /* 0x7f800000ff024424 */ /* 0x000fe200078e00ff */
[----:B------:R4:W5:Y:S01]  /*4280*/  LDS R41, [R22+UR6+0x100] ;  /* 0x0001000616297984 */ /* 0x0009620008000800 */
[----:B------:R-:W-:Y:S01]  /*4290*/  IMAD R5, R152, UR5, RZ ;  /* 0x0000000598057c24 */ /* 0x000fe2000f8e02ff */
[----:B------:R-:W-:Y:S01]  /*42a0*/  USHF.R.S32.HI UR5, URZ, 0x1f, UR4 ;  /* 0x0000001f3f057899 */ /* 0x000fe20008011404 */
[----:B------:R-:W-:-:S02]  /*42b0*/  IMAD R15, R38, 0x4, R13 ;  /* 0x00000004260f7824 */ /* 0x000fc400078e020d */
[----:B------:R-:W-:Y:S01]  /*42c0*/  @P6 FFMA.FTZ R35, R4, R17, +INF ;  /* 0x7f80000004236423 */ /* 0x000fe20000010011 */
[----:B------:R-:W-:Y:S01]  /*42d0*/  @P4 FFMA.FTZ R37, R3, R2, +INF ;  /* 0x7f80000003254423 */ /* 0x000fe20000010002 */
[----:B-1----:R-:W-:Y:S01]  /*42e0*/  IADD3 R32, P4, P6, R5, UR4, R24 ;  /* 0x0000000405207c10 */ /* 0x002fe2000fe9e018 */
[C---:B------:R-:W-:Y:S01]  /*42f0*/  IMAD R17, R38.reuse, 0x4, R15 ;  /* 0x0000000426117824 */ /* 0x040fe200078e020f */
[----:B------:R-:W-:Y:S01]  /*4300*/  SHF.R.S32.HI R4, RZ, 0x1f, R5 ;  /* 0x0000001fff047819 */ /* 0x000fe20000011405 */
[----:B------:R-:W-:Y:S01]  /*4310*/  ULDC UR4, c[0x0][0x27c] ;  /* 0x00009f0000047ab9 */ /* 0x000fe20000000800 */
[----:B------:R-:W-:Y:S01]  /*4320*/  SHF.R.U32.HI R2, RZ, 0x1, R0 ;  /* 0x00000001ff027819 */ /* 0x000fe20000011600 */
[----:B------:R-:W-:Y:S01]  /*4330*/  IMAD R19, R38, 0x4, R17 ;  /* 0x0000000426137824 */ /* 0x000fe200078e0211 */
[----:B------:R-:W-:Y:S01]  /*4340*/  IADD3.X R44, R4, UR5, R25, P4, P6 ;  /* 0x00000005042c7c10 */ /* 0x000fe2000a7ec419 */
[----:B------:R-:W-:Y:S01]  /*4350*/  UIMAD UR4, UR9, UR4, URZ ;  /* 0x00000004090472a4 */ /* 0x000fe2000f8e023f */
[----:B------:R-:W-:Y:S01]  /*4360*/  LOP3.LUT R42, R2, 0xc, RZ, 0xc0, !PT ;  /* 0x0000000c022a7812 */ /* 0x000fe200078ec0ff */
[----:B------:R-:W-:Y:S01]  /*4370*/  IMAD R21, R38, 0x4, R19 ;  /* 0x0000000426157824 */ /* 0x000fe200078e0213 */
[-C--:B------:R-:W-:Y:S01]  /*4380*/  IADD3 R2, P6, R8, R32.reuse, RZ ;  /* 0x0000002008027210 */ /* 0x080fe20007fde0ff */
[----:B------:R-:W-:Y:S01]  /*4390*/  USHF.L.U32 UR7, UR4, 0x2, URZ ;  /* 0x0000000204077899 */ /* 0x000fe2000800063f */
[----:B------:R-:W-:Y:S01]  /*43a0*/  IADD3 R4, P4, R9, R32, RZ ;  /* 0x0000002009047210 */ /* 0x000fe20007f9e0ff */
[----:B------:R-:W-:Y:S01]  /*43b0*/  IMAD R23, R38, 0x4, R21 ;  /* 0x0000000426177824 */ /* 0x000fe200078e0215 */
[----:B------:R-:W-:Y:S01]  /*43c0*/  FSETP.NEU.AND P0, PT, R3, RZ, PT ;  /* 0x000000ff0300720b */ /* 0x000fe20003f0d000 */
[----:B------:R-:W-:Y:S01]  /*43d0*/  UIMAD.WIDE UR4, UR4, 0x4, URZ ;  /* 0x00000004040478a5 */ /* 0x000fe2000f8e023f */
[----:B------:R-:W-:Y:S01]  /*43e0*/  LEA.HI.X.SX32 R3, R8, R44, 0x1, P6 ;  /* 0x0000002c08037211 */ /* 0x000fe200030f0eff */
[----:B------:R-:W-:Y:S01]  /*43f0*/  IMAD R25, R38, 0x4, R23 ;  /* 0x0000000426197824 */ /* 0x000fe200078e0217 */
[----:B------:R-:W-:-:S02]  /*4400*/  IADD3 R6, P6, R7, R32, RZ ;  /* 0x0000002007067210 */ /* 0x000fc40007fde0ff */
[----:B------:R-:W-:Y:S01]  /*4410*/  LEA.HI.X.SX32 R5, R9, R44, 0x1, P4 ;  /* 0x0000002c09057211 */ /* 0x000fe200020f0eff */
[C---:B------:R-:W-:Y:S01]  /*4420*/  IMAD R27, R38.reuse, 0x4, R25 ;  /* 0x00000004261b7824 */ /* 0x040fe200078e0219 */
[----:B------:R-:W-:Y:S02]  /*4430*/  IADD3 R8, P4, R11, R32, RZ ;  /* 0x000000200b087210 */ /* 0x000fe40007f9e0ff */
[----:B------:R-:W-:Y:S01]  /*4440*/  LEA.HI.X.SX32 R7, R7, R44, 0x1, P6 ;  /* 0x0000002c07077211 */ /* 0x000fe200030f0eff */
[C---:B------:R-:W-:Y:S01]  /*4450*/  IMAD R29, R38.reuse, 0x4, R27 ;  /* 0x00000004261d7824 */ /* 0x040fe200078e021b */
[----:B------:R-:W-:Y:S02]  /*4460*/  IADD3 R10, P6, R13, R32, RZ ;  /* 0x000000200d0a7210 */ /* 0x000fe40007fde0ff */
[----:B------:R-:W-:Y:S01]  /*4470*/  LEA.HI.X.SX32 R9, R11, R44, 0x1, P4 ;  /* 0x0000002c0b097211 */ /* 0x000fe200020f0eff */
[----:B--2---:R-:W-:Y:S01]  /*4480*/  IMAD R31, R38, 0x4, R29 ;  /* 0x00000004261f7824 */ /* 0x004fe200078e021d */
[----:B------:R-:W-:-:S02]  /*4490*/  IADD3 R12, P4, R15, R32, RZ ;  /* 0x000000200f0c7210 */ /* 0x000fc40007f9e0ff */
[----:B------:R-:W-:Y:S01]  /*44a0*/  LEA.HI.X.SX32 R11, R13, R44, 0x1, P6 ;  /* 0x0000002c0d0b7211 */ /* 0x000fe200030f0eff */
[C---:B----4-:R-:W-:Y:S01]  /*44b0*/  IMAD R33, R38.reuse, 0x4, R31 ;  /* 0x0000000426217824 */ /* 0x050fe200078e021f */
[----:B------:R-:W-:Y:S02]  /*44c0*/  IADD3 R14, P6, R17, R32, RZ ;  /* 0x00000020110e7210 */ /* 0x000fe40007fde0ff */
[----:B------:R-:W-:Y:S01]  /*44d0*/  LEA.HI.X.SX32 R13, R15, R44, 0x1, P4 ;  /* 0x0000002c0f0d7211 */ /* 0x000fe200020f0eff */
[----:B------:R-:W-:Y:S01]  /*44e0*/  IMAD R38, R38, 0x4, R33 ;  /* 0x0000000426267824 */ /* 0x000fe200078e0221 */
[----:B------:R-:W-:Y:S02]  /*44f0*/  IADD3 R16, P4, R19, R32, RZ ;  /* 0x0000002013107210 */ /* 0x000fe40007f9e0ff */
[----:B------:R-:W-:Y:S02]  /*4500*/  LEA.HI.X.SX32 R15, R17, R44, 0x1, P6 ;  /* 0x0000002c110f7211 */ /* 0x000fe400030f0eff */
[----:B------:R-:W-:-:S02]  /*4510*/  IADD3 R18, P6, R21, R32, RZ ;  /* 0x0000002015127210 */ /* 0x000fc40007fde0ff */
[----:B------:R-:W-:Y:S02]  /*4520*/  LEA.HI.X.SX32 R17, R19, R44, 0x1, P4 ;  /* 0x0000002c13117211 */ /* 0x000fe400020f0eff */
[----:B------:R-:W-:Y:S02]  /*4530*/  IADD3 R20, P4, R23, R32, RZ ;  /* 0x0000002017147210 */ /* 0x000fe40007f9e0ff */
[----:B------:R-:W-:Y:S02]  /*4540*/  LEA.HI.X.SX32 R19, R21, R44, 0x1, P6 ;  /* 0x0000002c15137211 */ /* 0x000fe400030f0eff */
[----:B------:R-:W-:Y:S02]  /*4550*/  IADD3 R22, P6, R25, R32, RZ ;  /* 0x0000002019167210 */ /* 0x000fe40007fde0ff */
[----:B------:R-:W-:Y:S02]  /*4560*/  LEA.HI.X.SX32 R21, R23, R44, 0x1, P4 ;  /* 0x0000002c17157211 */ /* 0x000fe400020f0eff */
[----:B0-----:R-:W-:-:S02]  /*4570*/  PRMT R43, R39, 0x7770, RZ ;  /* 0x00007770272b7816 */ /* 0x001fc400000000ff */
[----:B------:R-:W-:Y:S02]  /*4580*/  IADD3 R24, P4, R27, R32, RZ ;  /* 0x000000201b187210 */ /* 0x000fe40007f9e0ff */
[C---:B---3--:R-:W-:Y:S01]  /*4590*/  PRMT R45, R40.reuse, 0x7770, RZ ;  /* 0x00007770282d7816 */ /* 0x048fe200000000ff */
[----:B------:R0:W-:Y:S01]  /*45a0*/  STG.E.U8 desc[UR10][R2.64], R43 ;  /* 0x0000002b02007986 */ /* 0x0001e2000c10110a */
[----:B------:R-:W-:Y:S02]  /*45b0*/  PRMT R47, R39, 0x7772, RZ ;  /* 0x00007772272f7816 */ /* 0x000fe400000000ff */
[----:B------:R-:W-:Y:S01]  /*45c0*/  PRMT R49, R40, 0x7772, RZ ;  /* 0x0000777228317816 */ /* 0x000fe200000000ff */
[----:B------:R1:W-:Y:S01]  /*45d0*/  STG.E.U8 desc[UR10][R4.64], R45 ;  /* 0x0000002d04007986 */ /* 0x0003e2000c10110a */
[----:B------:R-:W-:Y:S02]  /*45e0*/  LEA.HI.X.SX32 R23, R25, R44, 0x1, P6 ;  /* 0x0000002c19177211 */ /* 0x000fe400030f0eff */
[----:B-----5:R-:W-:Y:S01]  /*45f0*/  PRMT R51, R120, 0x7770, RZ ;  /* 0x0000777078337816 */ /* 0x020fe200000000ff */
[----:B------:R2:W-:Y:S01]  /*4600*/  STG.E.U8 desc[UR10][R6.64], R47 ;  /* 0x0000002f06007986 */ /* 0x0005e2000c10110a */
[----:B------:R-:W-:-:S02]  /*4610*/  IADD3 R26, P6, R29, R32, RZ ;  /* 0x000000201d1a7210 */ /* 0x000fc40007fde0ff */
[----:B------:R-:W-:Y:S01]  /*4620*/  LEA.HI.X.SX32 R25, R27, R44, 0x1, P4 ;  /* 0x0000002c1b197211 */ /* 0x000fe200020f0eff */
[----:B------:R3:W-:Y:S01]  /*4630*/  STG.E.U8 desc[UR10][R8.64], R49 ;  /* 0x0000003108007986 */ /* 0x0007e2000c10110a */
[----:B------:R-:W-:Y:S02]  /*4640*/  PRMT R53, R41, 0x7770, RZ ;  /* 0x0000777029357816 */ /* 0x000fe400000000ff */
[----:B------:R-:W-:Y:S01]  /*4650*/  IADD3 R28, P4, R31, R32, RZ ;  /* 0x000000201f1c7210 */ /* 0x000fe20007f9e0ff */
[----:B------:R4:W-:Y:S01]  /*4660*/  STG.E.U8 desc[UR10][R10.64], R51 ;  /* 0x000000330a007986 */ /* 0x0009e2000c10110a */
[----:B------:R-:W-:Y:S02]  /*4670*/  PRMT R55, R120, 0x7772, RZ ;  /* 0x0000777278377816 */ /* 0x000fe400000000ff */
[----:B0-----:R-:W-:Y:S01]  /*4680*/  PRMT R3, R41, 0x7772, RZ ;  /* 0x0000777229037816 */ /* 0x001fe200000000ff */
[----:B------:R0:W-:Y:S01]  /*4690*/  STG.E.U8 desc[UR10][R12.64], R53 ;  /* 0x000000350c007986 */ /* 0x0001e2000c10110a */
[----:B-1----:R-:W-:-:S02]  /*46a0*/  PRMT R5, R39, 0x7771, RZ ;  /* 0x0000777127057816 */ /* 0x002fc400000000ff */
[----:B------:R-:W-:Y:S01]  /*46b0*/  LEA.HI.X.SX32 R27, R29, R44, 0x1, P6 ;  /* 0x0000002c1d1b7211 */ /* 0x000fe200030f0eff */
[----:B------:R-:W-:Y:S01]  /*46c0*/  STG.E.U8 desc[UR10][R14.64], R55 ;  /* 0x000000370e007986 */ /* 0x000fe2000c10110a */
[----:B--2---:R-:W-:Y:S02]  /*46d0*/  PRMT R7, R40, 0x7771, RZ ;  /* 0x0000777128077816 */ /* 0x004fe400000000ff */
[----:B------:R-:W-:Y:S01]  /*46e0*/  IADD3 R30, P6, R33, R32, RZ ;  /* 0x00000020211e7210 */ /* 0x000fe20007fde0ff */
[----:B------:R1:W-:Y:S01]  /*46f0*/  STG.E.U8 desc[UR10][R16.64], R3 ;  /* 0x0000000310007986 */ /* 0x0003e2000c10110a */
[----:B------:R-:W-:Y:S02]  /*4700*/  LEA.HI.X.SX32 R29, R31, R44, 0x1, P4 ;  /* 0x0000002c1f1d7211 */ /* 0x000fe400020f0eff */
[----:B------:R-:W-:Y:S01]  /*4710*/  PRMT R39, R39, 0x7773, RZ ;  /* 0x0000777327277816 */ /* 0x000fe200000000ff */
[----:B------:R2:W-:Y:S01]  /*4720*/  STG.E.U8 desc[UR10][R18.64], R5 ;  /* 0x0000000512007986 */ /* 0x0005e2000c10110a */
[----:B------:R-:W-:-:S02]  /*4730*/  IADD3 R32, P4, R38, R32, RZ ;  /* 0x0000002026207210 */ /* 0x000fc40007f9e0ff */
[----:B---3--:R-:W-:Y:S01]  /*4740*/  PRMT R9, R40, 0x7773, RZ ;  /* 0x0000777328097816 */ /* 0x008fe200000000ff */
[----:B------:R2:W-:Y:S01]  /*4750*/  STG.E.U8 desc[UR10][R20.64], R7 ;  /* 0x0000000714007986 */ /* 0x0005e2000c10110a */
[C---:B----4-:R-:W-:Y:S02]  /*4760*/  PRMT R11, R120.reuse, 0x7771, RZ ;  /* 0x00007771780b7816 */ /* 0x050fe400000000ff */
[----:B0-----:R-:W-:Y:S01]  /*4770*/  PRMT R13, R41, 0x7771, RZ ;  /* 0x00007771290d7816 */ /* 0x001fe200000000ff */
[----:B------:R2:W-:Y:S01]  /*4780*/  STG.E.U8 desc[UR10][R22.64], R39 ;  /* 0x0000002716007986 */ /* 0x0005e2000c10110a */
[-C--:B------:R-:W-:Y:S01]  /*4790*/  LEA.HI.X.SX32 R31, R33, R44.reuse, 0x1, P6 ;  /* 0x0000002c211f7211 */ /* 0x080fe200030f0eff */
[----:B-1----:R-:W0:Y:S01]  /*47a0*/  LDC.64 R16, c[0x0][0x230] ;  /* 0x00008c00ff107b82 */ /* 0x002e220000000a00 */
[----:B------:R-:W-:Y:S01]  /*47b0*/  PRMT R15, R120, 0x7773, RZ ;  /* 0x00007773780f7816 */ /* 0x000fe200000000ff */
[----:B------:R2:W-:Y:S01]  /*47c0*/  STG.E.U8 desc[UR10][R24.64], R9 ;  /* 0x0000000918007986 */ /* 0x0005e2000c10110a */
[----:B------:R-:W-:-:S02]  /*47d0*/  LEA.HI.X.SX32 R33, R38, R44, 0x1, P4 ;  /* 0x0000002c26217211 */ /* 0x000fc400020f0eff */
[----:B------:R-:W-:Y:S01]  /*47e0*/  PRMT R41, R41, 0x7773, RZ ;  /* 0x0000777329297816 */ /* 0x000fe200000000ff */
[----:B------:R2:W-:Y:S01]  /*47f0*/  STG.E.U8 desc[UR10][R26.64], R11 ;  /* 0x0000000b1a007986 */ /* 0x0005e2000c10110a */
[----:B------:R-:W-:Y:S02]  /*4800*/  FSEL R3, R34, -INF , P3 ;  /* 0xff80000022037808 */ /* 0x000fe40001800000 */
[----:B------:R-:W-:Y:S01]  /*4810*/  FSEL R2, R35, -INF , P2 ;  /* 0xff80000023027808 */ /* 0x000fe20001000000 */
[----:B------:R2:W-:Y:S01]  /*4820*/  STG.E.U8 desc[UR10][R28.64], R13 ;  /* 0x0000000d1c007986 */ /* 0x0005e2000c10110a */
[----:B------:R-:W-:Y:S01]  /*4830*/  FSEL R4, R37, -INF , P0 ;  /* 0xff80000025047808 */ /* 0x000fe20000000000 */
[----:B------:R-:W-:Y:S01]  /*4840*/  FFMA R76, R3, 0.69314718246459960938, R104 ;  /* 0x3f317218034c7823 */ /* 0x000fe20000000068 */
[----:B------:R-:W-:Y:S01]  /*4850*/  FSEL R3, R36, -INF , P1 ;  /* 0xff80000024037808 */ /* 0x000fe20000800000 */
[----:B------:R2:W-:Y:S01]  /*4860*/  STG.E.U8 desc[UR10][R30.64], R15 ;  /* 0x0000000f1e007986 */ /* 0x0005e2000c10110a */
[----:B------:R-:W-:Y:S01]  /*4870*/  LOP3.LUT R0, R0, 0x1c, RZ, 0xc0, !PT ;  /* 0x0000001c00007812 */ /* 0x000fe200078ec0ff */
[----:B------:R-:W-:Y:S01]  /*4880*/  FFMA R77, R2, 0.69314718246459960938, R105 ;  /* 0x3f317218024d7823 */ /* 0x000fe20000000069 */
[----:B------:R-:W-:Y:S01]  /*4890*/  FFMA R79, R4, 0.69314718246459960938, R79 ;  /* 0x3f317218044f7823 */ /* 0x000fe2000000004f */
[----:B------:R2:W-:Y:S01]  /*48a0*/  STG.E.U8 desc[UR10][R32.64], R41 ;  /* 0x0000002920007986 */ /* 0x0005e2000c10110a */
[----:B------:R-:W-:Y:S01]  /*48b0*/  FFMA R78, R3, 0.69314718246459960938, R78 ;  /* 0x3f317218034e7823 */ /* 0x000fe2000000004e */
[----:B------:R-:W-:Y:S01]  /*48c0*/  LEA R0, R0, UR6, 0x2 ;  /* 0x0000000600007c11 */ /* 0x000fe2000f8e10ff */
[C---:B------:R-:W-:Y:S01]  /*48d0*/  IMAD.SHL.U32 R3, R152.reuse, 0x4, RZ ;  /* 0x0000000498037824 */ /* 0x040fe200078e00ff */
[----:B------:R-:W-:Y:S01]  /*48e0*/  BAR.SYNC.DEFER_BLOCKING 0x0 ;  /* 0x0000000000007b1d */ /* 0x000fe20000010000 */
[----:B------:R-:W-:Y:S01]  /*48f0*/  IMAD.HI R152, R152, 0x4, RZ ;  /* 0x0000000498987827 */ /* 0x000fe200078e02ff */
[----:B------:R-:W-:-:S02]  /*4900*/  LEA R121, R121, UR6, 0x4 ;  /* 0x0000000679797c11 */ /* 0x000fc4000f8e20ff */
[----:B0-----:R-:W-:-:S03]  /*4910*/  IADD3 R2, P0, P1, R3, UR7, R16 ;  /* 0x0000000703027c10 */ /* 0x001fc6000f91e010 */
[----:B------:R-:W-:Y:S01]  /*4920*/  IMAD.IADD R42, R42, 0x1, R121 ;  /* 0x000000012a2a7824 */ /* 0x000fe200078e0279 */
[----:B------:R-:W-:Y:S01]  /*4930*/  IADD3.X R3, R152, UR5, R17, P0, P1 ;  /* 0x0000000598037c10 */ /* 0x000fe200087e2411 */
[----:B------:R2:W-:Y:S01]  /*4940*/  STS.128 [R0], R76 ;  /* 0x0000004c00007388 */ /* 0x0005e20000000c00 */
[----:B------:R-:W-:Y:S06]  /*4950*/  BAR.SYNC.DEFER_BLOCKING 0x0 ;  /* 0x0000000000007b1d */ /* 0x000fec0000010000 */
[----:B------:R-:W-:Y:S05]  /*4960*/  @P5 EXIT ;  /* 0x000000000000594d */ /* 0x000fea0003800000 */
[----:B--2---:R-:W0:Y:S04]  /*4970*/  LDS R5, [R42] ;  /* 0x000000002a057984 */ /* 0x004e280000000800 */
[----:B0-----:R-:W-:Y:S01]  /*4980*/  STG.E desc[UR10][R2.64], R5 ;  /* 0x0000000502007986 */ /* 0x001fe2000c10190a */
[----:B------:R-:W-:Y:S05]  /*4990*/  EXIT ;  /* 0x000000000000794d */ /* 0x000fea0003800000 */
.L_x_2:
[----:B------:R-:W-:-:S00]  /*49a0*/  BRA `(.L_x_2) ;  /* 0xfffffffc00fc7947 */ /* 0x000fc0000383ffff */
[----:B------:R-:W-:-:S00]  /*49b0*/  NOP ;  /* 0x0000000000007918 */ /* 0x000fc00000000000 */
        /* <DEDUP_REMOVED lines=12> */
.L_x_3:


//--------------------- .nv.global.init           --------------------------
	.section	.nv.global.init,"aw",@progbits
.nv.global.init:
	.type		_$_str,@object
	.size		_$_str,(.L_0 - _$_str)
_$_str:
        /*0000*/ 	.byte	0x5f, 0x5f, 0x43, 0x55, 0x44, 0x41, 0x5f, 0x46, 0x54, 0x5a, 0x00
.L_0:


//--------------------- .nv.shared.attn_fwd       --------------------------
	.section	.nv.shared.attn_fwd,"aw",@nobits
	.sectionflags	@""
	.align	16
	.zero		1024


//--------------------- .nv.shared.reserved.0     --------------------------
	.section	.nv.shared.reserved.0,"aw",@nobits
	.weak		__nv_reservedSMEM_offset_0_alias
	.size		__nv_reservedSMEM_offset_0_alias, 0, 0
	.other		__nv_reservedSMEM_offset_0_alias,@"STO_CUDA_RESERVED_SHARED STV_DEFAULT"
__nv_reservedSMEM_offset_0_alias:
	.zero		0


//--------------------- .nv.constant0.attn_fwd    --------------------------
	.section	.nv.constant0.attn_fwd,"a",@progbits
	.sectionflags	@""
	.align	4
.nv.constant0.attn_fwd:
	.zero		664


//--------------------- SYMBOLS --------------------------

	.type		.nv.reservedSmem.offset0,@object
	.size		.nv.reservedSmem.offset0,0x4
